def attn_fwd(
    Q,
    K,
    V,
    Out,
    Lse,
    sm_scale,
    stride_qz,
    stride_qh,
    stride_qm,
    stride_qk,
    stride_kz,
    stride_kh,
    stride_kn,
    stride_kk,
    stride_vz,
    stride_vh,
    stride_vn,
    stride_vk,
    stride_oz,
    stride_oh,
    stride_om,
    stride_ok,
    seqlen_q,
    seqlen_k,
    BLOCK_M: tl.constexpr,
    BLOCK_N: tl.constexpr,
    HEAD_DIM: tl.constexpr,
    CAUSAL: tl.constexpr,
):
    start_m = tl.program_id(0)
    off_hz = tl.program_id(1)
    q_off = off_hz * stride_qh
    k_off = off_hz * stride_kh
    v_off = off_hz * stride_vh
    offs_m = start_m * BLOCK_M + tl.arange(0, BLOCK_M)
    offs_d = tl.arange(0, HEAD_DIM)
    offs_n = tl.arange(0, BLOCK_N)
    q_ptrs = Q + q_off + offs_m[:, None] * stride_qm + offs_d[None, :] * stride_qk
    k_ptrs = K + k_off + offs_d[:, None] * stride_kk + offs_n[None, :] * stride_kn
    v_ptrs = V + v_off + offs_n[:, None] * stride_vn + offs_d[None, :] * stride_vk
    m_i = tl.full([BLOCK_M], float("-inf"), dtype=tl.float32)
    l_i = tl.zeros([BLOCK_M], dtype=tl.float32) + 1.0
    acc = tl.zeros([BLOCK_M, HEAD_DIM], dtype=tl.float32)
    q = tl.load(q_ptrs)
    acc, l_i, m_i = _attn_fwd_inner(
        acc,
        l_i,
        m_i,
        q,
        k_ptrs,
        v_ptrs,
        sm_scale,
        stride_kn,
        stride_vn,
        start_m,
        seqlen_k,
        BLOCK_M,
        BLOCK_N,
        HEAD_DIM,
        CAUSAL,
    )
    acc = acc / l_i[:, None]
    lse = m_i + tl.math.log2(l_i) / 1.4426950408889634
    o_ptrs = (
        Out
        + off_hz * stride_oh
        + offs_m[:, None] * stride_om
        + offs_d[None, :] * stride_ok
    )
    tl.store(o_ptrs, acc.to(Out.dtype.element_ty))
    tl.store(Lse + off_hz * seqlen_q + offs_m, lse)

# config = {"BLOCK_M": 32, "BLOCK_N": 128, "HEAD_DIM": 128, "arch": "sm_100", "causal": false, "dtype": "fp16", "num_stages": 2, "num_warps": 8}
# arch = sm_100


// ===== COMPILED SASS (sm_100a) =====

	.target	sm_100a

	.elftype	@"ET_EXEC"


//--------------------- .note.nv.tkinfo           --------------------------
	.section	.note.nv.tkinfo,"",@"SHT_NOTE"
	.sectionflags	@"SHF_NOTE_NV_TKINFO"
	.tkinfo
        /*0018*/ 	.word	0x00000081
        /*0030*/ 	.string	""
        /*0030*/ 	.string	"ptxas-blackwell"
        /*0030*/ 	.string	"Cuda compilation tools, release 12.9, V12.9.86"
        /*0030*/ 	.string	"Build cuda_12.9.r12.9/compiler.36037853_0"
        /*0030*/ 	.string	"-v  -suppress-debug-info  -lineinfo  -arch sm_100a "



//--------------------- .note.nv.cuver            --------------------------
	.section	.note.nv.cuver,"",@"SHT_NOTE"
	.sectionflags	@"SHF_NOTE_NV_CUVER"
        /*0018*/ 	.short	0x0001
        /*001a*/ 	.short	0x0064
        /*001c*/ 	.short	0x0001
        /*001e*/ 	.short	0x0000
        /*0020*/ 	.short	0x0001
        /*0022*/ 	.short	0x0000


//--------------------- .nv.info                  --------------------------
	.section	.nv.info,"",@"SHT_CUDA_INFO"
	.align	4


	//----- nvinfo : EIATTR_REGCOUNT
	.align		4
        /*0000*/ 	.byte	0x04, 0x2f
        /*0002*/ 	.short	(.L_2 - .L_1)
	.align		4
.L_1:
        /*0004*/ 	.word	index@(attn_fwd)
        /*0008*/ 	.word	0x000000ff


	//----- nvinfo : EIATTR_FRAME_SIZE
	.align		4
.L_2:
        /*000c*/ 	.byte	0x04, 0x11
        /*000e*/ 	.short	(.L_4 - .L_3)
	.align		4
.L_3:
        /*0010*/ 	.word	index@(attn_fwd)
        /*0014*/ 	.word	0x000001e8


	//----- nvinfo : EIATTR_MIN_STACK_SIZE
	.align		4
.L_4:
        /*0018*/ 	.byte	0x04, 0x12
        /*001a*/ 	.short	(.L_6 - .L_5)
	.align		4
.L_5:
        /*001c*/ 	.word	index@(attn_fwd)
        /*0020*/ 	.word	0x000001e8
.L_6:


//--------------------- .nv.info.attn_fwd         --------------------------
	.section	.nv.info.attn_fwd,"",@"SHT_CUDA_INFO"
	.sectionflags	@""
	.align	4


	//----- nvinfo : EIATTR_CUDA_API_VERSION
	.align		4
        /*0000*/ 	.byte	0x04, 0x37
        /*0002*/ 	.short	(.L_8 - .L_7)
.L_7:
        /*0004*/ 	.word	0x00000081


	//----- nvinfo : EIATTR_KPARAM_INFO
	.align		4
.L_8:
        /*0008*/ 	.byte	0x04, 0x17
        /*000a*/ 	.short	(.L_10 - .L_9)
.L_9:
        /*000c*/ 	.word	0x00000000
        /*0010*/ 	.short	0x0019
        /*0012*/ 	.short	0x0080
        /*0014*/ 	.byte	0x00, 0xf4, 0x21, 0x00


	//----- nvinfo : EIATTR_KPARAM_INFO
	.align		4
.L_10:
        /*0018*/ 	.byte	0x04, 0x17
        /*001a*/ 	.short	(.L_12 - .L_11)
.L_11:
        /*001c*/ 	.word	0x00000000
        /*0020*/ 	.short	0x0018
        /*0022*/ 	.short	0x0078
        /*0024*/ 	.byte	0x00, 0xf4, 0x21, 0x00


	//----- nvinfo : EIATTR_KPARAM_INFO
	.align		4
.L_12:
        /*0028*/ 	.byte	0x04, 0x17
        /*002a*/ 	.short	(.L_14 - .L_13)
.L_13:
        /*002c*/ 	.word	0x00000000
        /*0030*/ 	.short	0x0017
        /*0032*/ 	.short	0x0070
        /*0034*/ 	.byte	0x00, 0xf0, 0x11, 0x00


	//----- nvinfo : EIATTR_KPARAM_INFO
	.align		4
.L_14:
        /*0038*/ 	.byte	0x04, 0x17
        /*003a*/ 	.short	(.L_16 - .L_15)
.L_15:
        /*003c*/ 	.word	0x00000000
        /*0040*/ 	.short	0x0016
        /*0042*/ 	.short	0x006c
        /*0044*/ 	.byte	0x00, 0xf0, 0x11, 0x00


	//----- nvinfo : EIATTR_KPARAM_INFO
	.align		4
.L_16:
        /*0048*/ 	.byte	0x04, 0x17
        /*004a*/ 	.short	(.L_18 - .L_17)
.L_17:
        /*004c*/ 	.word	0x00000000
        /*0050*/ 	.short	0x0015
        /*0052*/ 	.short	0x0068
        /*0054*/ 	.byte	0x00, 0xf0, 0x11, 0x00


	//----- nvinfo : EIATTR_KPARAM_INFO
	.align		4
.L_18:
        /*0058*/ 	.byte	0x04, 0x17
        /*005a*/ 	.short	(.L_20 - .L_19)
.L_19:
        /*005c*/ 	.word	0x00000000
        /*0060*/ 	.short	0x0014
        /*0062*/ 	.short	0x0064
        /*0064*/ 	.byte	0x00, 0xf0, 0x11, 0x00


	//----- nvinfo : EIATTR_KPARAM_INFO
	.align		4
.L_20:
        /*0068*/ 	.byte	0x04, 0x17
        /*006a*/ 	.short	(.L_22 - .L_21)
.L_21:
        /*006c*/ 	.word	0x00000000
        /*0070*/ 	.short	0x0013
        /*0072*/ 	.short	0x0060
        /*0074*/ 	.byte	0x00, 0xf0, 0x11, 0x00


	//----- nvinfo : EIATTR_KPARAM_INFO
	.align		4
.L_22:
        /*0078*/ 	.byte	0x04, 0x17
        /*007a*/ 	.short	(.L_24 - .L_23)
.L_23:
        /*007c*/ 	.word	0x00000000
        /*0080*/ 	.short	0x0012
        /*0082*/ 	.short	0x005c
        /*0084*/ 	.byte	0x00, 0xf0, 0x11, 0x00


	//----- nvinfo : EIATTR_KPARAM_INFO
	.align		4
.L_24:
        /*0088*/ 	.byte	0x04, 0x17
        /*008a*/ 	.short	(.L_26 - .L_25)
.L_25:
        /*008c*/ 	.word	0x00000000
        /*0090*/ 	.short	0x0011
        /*0092*/ 	.short	0x0058
        /*0094*/ 	.byte	0x00, 0xf0, 0x11, 0x00


	//----- nvinfo : EIATTR_KPARAM_INFO
	.align		4
.L_26:
        /*0098*/ 	.byte	0x04, 0x17
        /*009a*/ 	.short	(.L_28 - .L_27)
.L_27:
        /*009c*/ 	.word	0x00000000
        /*00a0*/ 	.short	0x0010
        /*00a2*/ 	.short	0x0054
        /*00a4*/ 	.byte	0x00, 0xf0, 0x11, 0x00


	//----- nvinfo : EIATTR_KPARAM_INFO
	.align		4
.L_28:
        /*00a8*/ 	.byte	0x04, 0x17
        /*00aa*/ 	.short	(.L_30 - .L_29)
.L_29:
        /*00ac*/ 	.word	0x00000000
        /*00b0*/ 	.short	0x000f
        /*00b2*/ 	.short	0x0050
        /*00b4*/ 	.byte	0x00, 0xf0, 0x11, 0x00


	//----- nvinfo : EIATTR_KPARAM_INFO
	.align		4
.L_30:
        /*00b8*/ 	.byte	0x04, 0x17
        /*00ba*/ 	.short	(.L_32 - .L_31)
.L_31:
        /*00bc*/ 	.word	0x00000000
        /*00c0*/ 	.short	0x000e
        /*00c2*/ 	.short	0x004c
        /*00c4*/ 	.byte	0x00, 0xf0, 0x11, 0x00


	//----- nvinfo : EIATTR_KPARAM_INFO
	.align		4
.L_32:
        /*00c8*/ 	.byte	0x04, 0x17
        /*00ca*/ 	.short	(.L_34 - .L_33)
.L_33:
        /*00cc*/ 	.word	0x00000000
        /*00d0*/ 	.short	0x000d
        /*00d2*/ 	.short	0x0048
        /*00d4*/ 	.byte	0x00, 0xf0, 0x11, 0x00


	//----- nvinfo : EIATTR_KPARAM_INFO
	.align		4
.L_34:
        /*00d8*/ 	.byte	0x04, 0x17
        /*00da*/ 	.short	(.L_36 - .L_35)
.L_35:
        /*00dc*/ 	.word	0x00000000
        /*00e0*/ 	.short	0x000c
        /*00e2*/ 	.short	0x0044
        /*00e4*/ 	.byte	0x00, 0xf0, 0x11, 0x00


	//----- nvinfo : EIATTR_KPARAM_INFO
	.align		4
.L_36:
        /*00e8*/ 	.byte	0x04, 0x17
        /*00ea*/ 	.short	(.L_38 - .L_37)
.L_37:
        /*00ec*/ 	.word	0x00000000
        /*00f0*/ 	.short	0x000b
        /*00f2*/ 	.short	0x0040
        /*00f4*/ 	.byte	0x00, 0xf0, 0x11, 0x00


	//----- nvinfo : EIATTR_KPARAM_INFO
	.align		4
.L_38:
        /*00f8*/ 	.byte	0x04, 0x17
        /*00fa*/ 	.short	(.L_40 - .L_39)
.L_39:
        /*00fc*/ 	.word	0x00000000
        /*0100*/ 	.short	0x000a
        /*0102*/ 	.short	0x003c
        /*0104*/ 	.byte	0x00, 0xf0, 0x11, 0x00


	//----- nvinfo : EIATTR_KPARAM_INFO
	.align		4
.L_40:
        /*0108*/ 	.byte	0x04, 0x17
        /*010a*/ 	.short	(.L_42 - .L_41)
.L_41:
        /*010c*/ 	.word	0x00000000
        /*0110*/ 	.short	0x0009
        /*0112*/ 	.short	0x0038
        /*0114*/ 	.byte	0x00, 0xf0, 0x11, 0x00


	//----- nvinfo : EIATTR_KPARAM_INFO
	.align		4
.L_42:
        /*0118*/ 	.byte	0x04, 0x17
        /*011a*/ 	.short	(.L_44 - .L_43)
.L_43:
        /*011c*/ 	.word	0x00000000
        /*0120*/ 	.short	0x0008
        /*0122*/ 	.short	0x0034
        /*0124*/ 	.byte	0x00, 0xf0, 0x11, 0x00


	//----- nvinfo : EIATTR_KPARAM_INFO
	.align		4
.L_44:
        /*0128*/ 	.byte	0x04, 0x17
        /*012a*/ 	.short	(.L_46 - .L_45)
.L_45:
        /*012c*/ 	.word	0x00000000
        /*0130*/ 	.short	0x0007
        /*0132*/ 	.short	0x0030
        /*0134*/ 	.byte	0x00, 0xf0, 0x11, 0x00


	//----- nvinfo : EIATTR_KPARAM_INFO
	.align		4
.L_46:
        /*0138*/ 	.byte	0x04, 0x17
        /*013a*/ 	.short	(.L_48 - .L_47)
.L_47:
        /*013c*/ 	.word	0x00000000
        /*0140*/ 	.short	0x0006
        /*0142*/ 	.short	0x002c
        /*0144*/ 	.byte	0x00, 0xf0, 0x11, 0x00


	//----- nvinfo : EIATTR_KPARAM_INFO
	.align		4
.L_48:
        /*0148*/ 	.byte	0x04, 0x17
        /*014a*/ 	.short	(.L_50 - .L_49)
.L_49:
        /*014c*/ 	.word	0x00000000
        /*0150*/ 	.short	0x0005
        /*0152*/ 	.short	0x0028
        /*0154*/ 	.byte	0x00, 0xf0, 0x11, 0x00


	//----- nvinfo : EIATTR_KPARAM_INFO
	.align		4
.L_50:
        /*0158*/ 	.byte	0x04, 0x17
        /*015a*/ 	.short	(.L_52 - .L_51)
.L_51:
        /*015c*/ 	.word	0x00000000
        /*0160*/ 	.short	0x0004
        /*0162*/ 	.short	0x0020
        /*0164*/ 	.byte	0x00, 0xf4, 0x21, 0x00


	//----- nvinfo : EIATTR_KPARAM_INFO
	.align		4
.L_52:
        /*0168*/ 	.byte	0x04, 0x17
        /*016a*/ 	.short	(.L_54 - .L_53)
.L_53:
        /*016c*/ 	.word	0x00000000
        /*0170*/ 	.short	0x0003
        /*0172*/ 	.short	0x0018
        /*0174*/ 	.byte	0x00, 0xf4, 0x21, 0x00


	//----- nvinfo : EIATTR_KPARAM_INFO
	.align		4
.L_54:
        /*0178*/ 	.byte	0x04, 0x17
        /*017a*/ 	.short	(.L_56 - .L_55)
.L_55:
        /*017c*/ 	.word	0x00000000
        /*0180*/ 	.short	0x0002
        /*0182*/ 	.short	0x0010
        /*0184*/ 	.byte	0x00, 0xf4, 0x21, 0x00


	//----- nvinfo : EIATTR_KPARAM_INFO
	.align		4
.L_56:
        /*0188*/ 	.byte	0x04, 0x17
        /*018a*/ 	.short	(.L_58 - .L_57)
.L_57:
        /*018c*/ 	.word	0x00000000
        /*0190*/ 	.short	0x0001
        /*0192*/ 	.short	0x0008
        /*0194*/ 	.byte	0x00, 0xf4, 0x21, 0x00


	//----- nvinfo : EIATTR_KPARAM_INFO
	.align		4
.L_58:
        /*0198*/ 	.byte	0x04, 0x17
        /*019a*/ 	.short	(.L_60 - .L_59)
.L_59:
        /*019c*/ 	.word	0x00000000
        /*01a0*/ 	.short	0x0000
        /*01a2*/ 	.short	0x0000
        /*01a4*/ 	.byte	0x00, 0xf4, 0x21, 0x00


	//----- nvinfo : EIATTR_SPARSE_MMA_MASK
	.align		4
.L_60:
        /*01a8*/ 	.byte	0x03, 0x50
        /*01aa*/ 	.short	0x0000


	//----- nvinfo : EIATTR_MAXREG_COUNT
	.align		4
        /*01ac*/ 	.byte	0x03, 0x1b
        /*01ae*/ 	.short	0x00ff


	//----- nvinfo : EIATTR_NUM_BARRIERS
	.align		4
        /*01b0*/ 	.byte	0x02, 0x4c
        /*01b2*/ 	.byte	0x01
	.zero		1


	//----- nvinfo : EIATTR_ANNOTATIONS
	.align		4
        /*01b4*/ 	.byte	0x04, 0x55
        /*01b6*/ 	.short	(.L_62 - .L_61)


	//   ....[0]....
.L_61:
        /*01b8*/ 	.word	0x00000001
        /*01bc*/ 	.byte	0xc0, 0x0a, 0x00, 0x00, 0x01, 0x00, 0x00, 0x00, 0x00, 0x0b, 0x00, 0x00, 0x01, 0x00, 0x00, 0x00
        /* <DEDUP_REMOVED lines=59> */
        /*057c*/ 	.byte	0x40, 0x30, 0x00, 0x00, 0x01, 0x00, 0x00, 0x00, 0x80, 0x30, 0x00, 0x00


	//----- nvinfo : EIATTR_COOP_GROUP_MASK_REGIDS
	.align		4
.L_62:
        /*0588*/ 	.byte	0x04, 0x29
        /*058a*/ 	.short	(.L_64 - .L_63)


	//   ....[0]....
.L_63:
        /*058c*/ 	.word	0xffffffff


	//   ....[1]....
        /*0590*/ 	.word	0xffffffff


	//   ....[2]....
        /*0594*/ 	.word	0xffffffff


	//   ....[3]....
        /*0598*/ 	.word	0xffffffff


	//   ....[4]....
        /*059c*/ 	.word	0xffffffff


	//   ....[5]....
        /*05a0*/ 	.word	0xffffffff


	//   ....[6]....
        /*05a4*/ 	.word	0xffffffff


	//   ....[7]....
        /*05a8*/ 	.word	0xffffffff


	//   ....[8]....
        /*05ac*/ 	.word	0xffffffff


	//   ....[9]....
        /*05b0*/ 	.word	0xffffffff


	//   ....[10]....
        /*05b4*/ 	.word	0xffffffff


	//   ....[11]....
        /*05b8*/ 	.word	0xffffffff


	//   ....[12]....
        /*05bc*/ 	.word	0xffffffff


	//   ....[13]....
        /*05c0*/ 	.word	0xffffffff


	//   ....[14]....
        /*05c4*/ 	.word	0xffffffff


	//   ....[15]....
        /*05c8*/ 	.word	0xffffffff


	//   ....[16]....
        /*05cc*/ 	.word	0xffffffff


	//   ....[17]....
        /*05d0*/ 	.word	0xffffffff


	//   ....[18]....
        /*05d4*/ 	.word	0xffffffff


	//   ....[19]....
        /*05d8*/ 	.word	0xffffffff


	//   ....[20]....
        /*05dc*/ 	.word	0xffffffff


	//   ....[21]....
        /*05e0*/ 	.word	0xffffffff


	//----- nvinfo : EIATTR_COOP_GROUP_INSTR_OFFSETS
	.align		4
.L_64:
        /*05e4*/ 	.byte	0x04, 0x28
        /*05e6*/ 	.short	(.L_66 - .L_65)


	//   ....[0]....
.L_65:
        /*05e8*/ 	.word	0x00003d50


	//   ....[1]....
        /*05ec*/ 	.word	0x00003d60


	//   ....[2]....
        /*05f0*/ 	.word	0x00003d70


	//   ....[3]....
        /*05f4*/ 	.word	0x00003d80


	//   ....[4]....
        /*05f8*/ 	.word	0x00003dd0


	//   ....[5]....
        /*05fc*/ 	.word	0x00003de0


	//   ....[6]....
        /*0600*/ 	.word	0x00003df0


	//   ....[7]....
        /*0604*/ 	.word	0x00003e00


	//   ....[8]....
        /*0608*/ 	.word	0x00003f30


	//   ....[9]....
        /*060c*/ 	.word	0x00003f50


	//   ....[10]....
        /*0610*/ 	.word	0x00003f70


	//   ....[11]....
        /*0614*/ 	.word	0x000043f0


	//   ....[12]....
        /*0618*/ 	.word	0x00004400


	//   ....[13]....
        /*061c*/ 	.word	0x00004410


	//   ....[14]....
        /*0620*/ 	.word	0x00004420


	//   ....[15]....
        /*0624*/ 	.word	0x00004470


	//   ....[16]....
        /*0628*/ 	.word	0x00004480


	//   ....[17]....
        /*062c*/ 	.word	0x00004490


	//   ....[18]....
        /*0630*/ 	.word	0x000044a0


	//   ....[19]....
        /*0634*/ 	.word	0x00004560


	//   ....[20]....
        /*0638*/ 	.word	0x00004580


	//   ....[21]....
        /*063c*/ 	.word	0x000045a0


	//----- nvinfo : EIATTR_VRC_CTA_INIT_COUNT
	.align		4
.L_66:
        /*0640*/ 	.byte	0x02, 0x4a
	.zero		1
	.zero		1


	//----- nvinfo : EIATTR_EXIT_INSTR_OFFSETS
	.align		4
        /*0644*/ 	.byte	0x04, 0x1c
        /*0646*/ 	.short	(.L_68 - .L_67)


	//   ....[0]....
.L_67:
        /*0648*/ 	.word	0x00007000


	//   ....[1]....
        /*064c*/ 	.word	0x00007030


	//----- nvinfo : EIATTR_REQNTID
	.align		4
.L_68:
        /*0650*/ 	.byte	0x04, 0x10
        /*0652*/ 	.short	(.L_70 - .L_69)
.L_69:
        /*0654*/ 	.word	0x00000100
        /*0658*/ 	.word	0x00000001
        /*065c*/ 	.word	0x00000001


	//----- nvinfo : EIATTR_CBANK_PARAM_SIZE
	.align		4
.L_70:
        /*0660*/ 	.byte	0x03, 0x19
        /*0662*/ 	.short	0x0088


	//----- nvinfo : EIATTR_PARAM_CBANK
	.align		4
        /*0664*/ 	.byte	0x04, 0x0a
        /*0666*/ 	.short	(.L_72 - .L_71)
	.align		4
.L_71:
        /*0668*/ 	.word	index@(.nv.constant0.attn_fwd)
        /*066c*/ 	.short	0x0380
        /*066e*/ 	.short	0x0088


	//----- nvinfo : EIATTR_SW_WAR
	.align		4
.L_72:
        /*0670*/ 	.byte	0x04, 0x36
        /*0672*/ 	.short	(.L_74 - .L_73)
.L_73:
        /*0674*/ 	.word	0x00000008
.L_74:


//--------------------- .nv.compat                --------------------------
	.section	.nv.compat,"",@"SHT_CUDA_COMPAT_INFO"
	.align	4
        /*0000*/ 	.byte	0x02, 0x02, 0x01, 0x00, 0x02, 0x05, 0x05, 0x00, 0x02, 0x03, 0x00, 0x00, 0x02, 0x06, 0x01, 0x00


//--------------------- .nv.callgraph             --------------------------
	.section	.nv.callgraph,"",@"SHT_CUDA_CALLGRAPH"
	.align	4
	.sectionentsize	8
	.align		4
        /*0000*/ 	.word	0x00000000
	.align		4
        /*0004*/ 	.word	0xffffffff
	.align		4
        /*0008*/ 	.word	0x00000000
	.align		4
        /*000c*/ 	.word	0xfffffffe
	.align		4
        /*0010*/ 	.word	0x00000000
	.align		4
        /*0014*/ 	.word	0xfffffffd
	.align		4
        /*0018*/ 	.word	0x00000000
	.align		4
        /*001c*/ 	.word	0xfffffffc


//--------------------- .nv.constant4             --------------------------
	.section	.nv.constant4,"a",@progbits
	.align	8
	.align		8
.nv.constant4:
        /*0000*/ 	.dword	_$_str


//--------------------- .text.attn_fwd            --------------------------
	.section	.text.attn_fwd,"ax",@progbits
	.align	128
        .global         attn_fwd
        .type           attn_fwd,@function
        .size           attn_fwd,(.L_x_3 - attn_fwd)
        .other          attn_fwd,@"STO_CUDA_ENTRY STV_DEFAULT"
attn_fwd:
.text.attn_fwd:
[----:B------:R-:W0:Y:S01]  /*0000*/  LDC R1, c[0x0][0x37c] ;  /* 0x0000df00ff017b82 */ /* 0x000e220000000800 */
[----:B------:R-:W1:Y:S07]  /*0010*/  S2R R41, SR_TID.X ;  /* 0x0000000000297919 */ /* 0x000e6e0000002100 */
[----:B------:R-:W2:Y:S01]  /*0020*/  S2UR UR8, SR_CTAID.Y ;  /* 0x00000000000879c3 */ /* 0x000ea20000002600 */
[----:B------:R-:W2:Y:S01]  /*0030*/  LDCU.64 UR4, c[0x0][0x3b0] ;  /* 0x00007600ff0477ac */ /* 0x000ea20008000a00 */
[----:B0-----:R-:W-:Y:S01]  /*0040*/  VIADD R1, R1, 0xfffffe18 ;  /* 0xfffffe1801017836 */ /* 0x001fe20000000000 */
[----:B------:R-:W0:Y:S01]  /*0050*/  S2R R3, SR_CTAID.X ;  /* 0x0000000000037919 */ /* 0x000e220000002500 */
[----:B------:R-:W3:Y:S04]  /*0060*/  LDCU.64 UR10, c[0x0][0x358] ;  /* 0x00006b00ff0a77ac */ /* 0x000ee80008000a00 */
[----:B------:R-:W4:Y:S08]  /*0070*/  LDC R29, c[0x0][0x3b8] ;  /* 0x0000ee00ff1d7b82 */ /* 0x000f300000000800 */
[----:B------:R-:W5:Y:S01]  /*0080*/  LDC.64 R26, c[0x0][0x380] ;  /* 0x0000e000ff1a7b82 */ /* 0x000f620000000a00 */
[----:B--2---:R-:W-:-:S04]  /*0090*/  UIMAD UR4, UR8, UR4, URZ ;  /* 0x00000004080472a4 */ /* 0x004fc8000f8e02ff */
[----:B------:R-:W-:Y:S01]  /*00a0*/  USHF.L.U32 UR6, UR4, 0x1, URZ ;  /* 0x0000000104067899 */ /* 0x000fe200080006ff */
[----:B-1----:R-:W-:Y:S02]  /*00b0*/  LOP3.LUT R0, R41, 0x1f, RZ, 0xc0, !PT ;  /* 0x0000001f29007812 */ /* 0x002fe400078ec0ff */
[----:B------:R-:W-:-:S03]  /*00c0*/  SHF.R.U32.HI R2, RZ, 0x5, R41 ;  /* 0x00000005ff027819 */ /* 0x000fc60000011629 */
[----:B0-----:R-:W-:Y:S01]  /*00d0*/  IMAD R4, R3, 0x20, R0 ;  /* 0x0000002003047824 */ /* 0x001fe200078e0200 */
[----:B------:R-:W-:-:S03]  /*00e0*/  SGXT.U32 R2, R2, 0x3 ;  /* 0x000000030202781a */ /* 0x000fc60000000000 */
[----:B------:R-:W-:Y:S01]  /*00f0*/  IMAD R0, R4, UR5, RZ ;  /* 0x0000000504007c24 */ /* 0x000fe2000f8e02ff */
[----:B------:R-:W-:Y:S01]  /*0100*/  UIMAD.WIDE UR4, UR4, 0x2, URZ ;  /* 0x00000002040478a5 */ /* 0x000fe2000f8e02ff */
[----:B----4-:R-:W-:Y:S02]  /*0110*/  IMAD R5, R2, R29, RZ ;  /* 0x0000001d02057224 */ /* 0x010fe400078e02ff */
[C---:B------:R-:W-:Y:S02]  /*0120*/  IMAD.SHL.U32 R3, R0.reuse, 0x2, RZ ;  /* 0x0000000200037824 */ /* 0x040fe400078e00ff */
[----:B------:R-:W-:-:S03]  /*0130*/  IMAD.HI R0, R0, 0x2, RZ ;  /* 0x0000000200007827 */ /* 0x000fc600078e02ff */
[----:B-----5:R-:W-:Y:S01]  /*0140*/  IADD3 R25, P0, P1, R3, UR6, R26 ;  /* 0x0000000603197c10 */ /* 0x020fe2000f91e01a */
[----:B------:R-:W-:-:S03]  /*0150*/  IMAD R7, R29, 0x8, R5 ;  /* 0x000000081d077824 */ /* 0x000fc600078e0205 */
[----:B------:R-:W-:Y:S02]  /*0160*/  IADD3.X R27, PT, PT, R0, UR5, R27, P0, P1 ;  /* 0x00000005001b7c10 */ /* 0x000fe400087e241b */
[----:B------:R-:W-:Y:S02]  /*0170*/  LEA R2, P0, R5, R25, 0x1 ;  /* 0x0000001905027211 */ /* 0x000fe400078008ff */
[----:B------:R-:W-:Y:S02]  /*0180*/  LEA R0, R29, R7, 0x3 ;  /* 0x000000071d007211 */ /* 0x000fe400078e18ff */
[----:B------:R-:W-:Y:S02]  /*0190*/  LEA R4, P1, R7, R25, 0x1 ;  /* 0x0000001907047211 */ /* 0x000fe400078208ff */
[----:B------:R-:W-:Y:S01]  /*01a0*/  LEA.HI.X.SX32 R3, R5, R27, 0x1, P0 ;  /* 0x0000001b05037211 */ /* 0x000fe200000f0eff */
[----:B------:R-:W-:Y:S01]  /*01b0*/  IMAD R9, R29, 0x8, R0 ;  /* 0x000000081d097824 */ /* 0x000fe200078e0200 */
[----:B------:R-:W-:-:S02]  /*01c0*/  LEA R6, P0, R0, R25, 0x1 ;  /* 0x0000001900067211 */ /* 0x000fc400078008ff */
[-C--:B------:R-:W-:Y:S01]  /*01d0*/  LEA.HI.X.SX32 R5, R7, R27.reuse, 0x1, P1 ;  /* 0x0000001b07057211 */ /* 0x080fe200008f0eff */
[----:B---3--:R0:W2:Y:S01]  /*01e0*/  LDG.E.U16 R15, desc[UR10][R2.64] ;  /* 0x0000000a020f7981 */ /* 0x0080a2000c1e1500 */
[----:B------:R-:W-:Y:S01]  /*01f0*/  LEA.HI.X.SX32 R7, R0, R27, 0x1, P0 ;  /* 0x0000001b00077211 */ /* 0x000fe200000f0eff */
[----:B------:R-:W-:Y:S01]  /*0200*/  IMAD R0, R29, 0x8, R9 ;  /* 0x000000081d007824 */ /* 0x000fe200078e0209 */
[----:B------:R-:W-:Y:S01]  /*0210*/  LEA R8, P0, R9, R25, 0x1 ;  /* 0x0000001909087211 */ /* 0x000fe200078008ff */
[----:B------:R1:W3:Y:S02]  /*0220*/  LDG.E.U16 R16, desc[UR10][R4.64] ;  /* 0x0000000a04107981 */ /* 0x0002e4000c1e1500 */
[----:B------:R-:W-:Y:S01]  /*0230*/  IMAD R13, R29, 0x8, R0 ;  /* 0x000000081d0d7824 */ /* 0x000fe200078e0200 */
[----:B------:R-:W-:Y:S01]  /*0240*/  LEA.HI.X.SX32 R9, R9, R27, 0x1, P0 ;  /* 0x0000001b09097211 */ /* 0x000fe200000f0eff */
[----:B------:R-:W4:Y:S01]  /*0250*/  LDG.E.U16 R17, desc[UR10][R6.64] ;  /* 0x0000000a06117981 */ /* 0x000f22000c1e1500 */
[----:B------:R-:W-:-:S03]  /*0260*/  LEA R10, P0, R0, R25, 0x1 ;  /* 0x00000019000a7211 */ /* 0x000fc600078008ff */
[----:B------:R5:W4:Y:S01]  /*0270*/  LDG.E.U16 R18, desc[UR10][R8.64] ;  /* 0x0000000a08127981 */ /* 0x000b22000c1e1500 */
[----:B------:R-:W-:Y:S01]  /*0280*/  LEA.HI.X.SX32 R11, R0, R27, 0x1, P0 ;  /* 0x0000001b000b7211 */ /* 0x000fe200000f0eff */
[----:B------:R-:W-:Y:S01]  /*0290*/  IMAD R0, R29, 0x8, R13 ;  /* 0x000000081d007824 */ /* 0x000fe200078e020d */
[----:B0-----:R-:W-:-:S03]  /*02a0*/  LEA R2, P0, R13, R25, 0x1 ;  /* 0x000000190d027211 */ /* 0x001fc600078008ff */
[----:B------:R0:W4:Y:S01]  /*02b0*/  LDG.E.U16 R19, desc[UR10][R10.64] ;  /* 0x0000000a0a137981 */ /* 0x000122000c1e1500 */
[C---:B------:R-:W-:Y:S02]  /*02c0*/  LEA R12, P1, R0.reuse, R25, 0x1 ;  /* 0x00000019000c7211 */ /* 0x040fe400078208ff */
[----:B------:R-:W-:Y:S02]  /*02d0*/  LEA R14, R29, R0, 0x3 ;  /* 0x000000001d0e7211 */ /* 0x000fe400078e18ff */
[-C--:B------:R-:W-:Y:S02]  /*02e0*/  LEA.HI.X.SX32 R3, R13, R27.reuse, 0x1, P0 ;  /* 0x0000001b0d037211 */ /* 0x080fe400000f0eff */
[----:B------:R-:W-:Y:S01]  /*02f0*/  LEA.HI.X.SX32 R13, R0, R27, 0x1, P1 ;  /* 0x0000001b000d7211 */ /* 0x000fe200008f0eff */
[C---:B------:R-:W-:Y:S01]  /*0300*/  IMAD R0, R29.reuse, 0x8, R14 ;  /* 0x000000081d007824 */ /* 0x040fe200078e020e */
[C---:B-1----:R-:W-:Y:S01]  /*0310*/  LEA R4, P0, R14.reuse, R25, 0x1 ;  /* 0x000000190e047211 */ /* 0x042fe200078008ff */
[----:B------:R1:W4:Y:S03]  /*0320*/  LDG.E.U16 R20, desc[UR10][R2.64] ;  /* 0x0000000a02147981 */ /* 0x000326000c1e1500 */
[----:B------:R-:W-:Y:S01]  /*0330*/  LEA.HI.X.SX32 R5, R14, R27, 0x1, P0 ;  /* 0x0000001b0e057211 */ /* 0x000fe200000f0eff */
[C---:B-----5:R-:W-:Y:S01]  /*0340*/  IMAD R9, R29.reuse, 0x8, R0 ;  /* 0x000000081d097824 */ /* 0x060fe200078e0200 */
[C---:B------:R-:W-:Y:S01]  /*0350*/  LEA R6, P0, R0.reuse, R25, 0x1 ;  /* 0x0000001900067211 */ /* 0x040fe200078008ff */
[----:B------:R5:W4:Y:S03]  /*0360*/  LDG.E.U16 R21, desc[UR10][R12.64] ;  /* 0x0000000a0c157981 */ /* 0x000b26000c1e1500 */
[----:B------:R-:W-:Y:S01]  /*0370*/  LEA.HI.X.SX32 R7, R0, R27, 0x1, P0 ;  /* 0x0000001b00077211 */ /* 0x000fe200000f0eff */
[----:B------:R-:W-:Y:S01]  /*0380*/  IMAD R0, R29, 0x8, R9 ;  /* 0x000000081d007824 */ /* 0x000fe200078e0209 */
[-C--:B------:R-:W-:Y:S01]  /*0390*/  LEA R8, P0, R9, R25.reuse, 0x1 ;  /* 0x0000001909087211 */ /* 0x080fe200078008ff */
[----:B------:R1:W4:Y:S02]  /*03a0*/  LDG.E.U16 R22, desc[UR10][R4.64] ;  /* 0x0000000a04167981 */ /* 0x000324000c1e1500 */
[----:B------:R-:W-:Y:S01]  /*03b0*/  IMAD R14, R29, 0x8, R0 ;  /* 0x000000081d0e7824 */ /* 0x000fe200078e0200 */
[C---:B0-----:R-:W-:Y:S01]  /*03c0*/  LEA R10, P1, R0.reuse, R25, 0x1 ;  /* 0x00000019000a7211 */ /* 0x041fe200078208ff */
[----:B------:R0:W4:Y:S03]  /*03d0*/  LDG.E.U16 R23, desc[UR10][R6.64] ;  /* 0x0000000a06177981 */ /* 0x000126000c1e1500 */
[----:B------:R-:W-:-:S02]  /*03e0*/  LEA.HI.X.SX32 R11, R0, R27, 0x1, P1 ;  /* 0x0000001b000b7211 */ /* 0x000fc400008f0eff */
[----:B------:R-:W-:Y:S02]  /*03f0*/  LEA R0, R29, R14, 0x3 ;  /* 0x0000000e1d007211 */ /* 0x000fe400078e18ff */
[----:B------:R-:W-:Y:S01]  /*0400*/  LEA.HI.X.SX32 R9, R9, R27, 0x1, P0 ;  /* 0x0000001b09097211 */ /* 0x000fe200000f0eff */
[----:B------:R-:W4:Y:S01]  /*0410*/  LDG.E.U16 R10, desc[UR10][R10.64] ;  /* 0x0000000a0a0a7981 */ /* 0x000f22000c1e1500 */
[C---:B-1----:R-:W-:Y:S01]  /*0420*/  LEA R2, P0, R14.reuse, R25, 0x1 ;  /* 0x000000190e027211 */ /* 0x042fe200078008ff */
[C---:B-----5:R-:W-:Y:S02]  /*0430*/  IMAD R13, R29.reuse, 0x8, R0 ;  /* 0x000000081d0d7824 */ /* 0x060fe400078e0200 */
[----:B------:R1:W5:Y:S01]  /*0440*/  LDG.E.U16 R24, desc[UR10][R8.64] ;  /* 0x0000000a08187981 */ /* 0x000362000c1e1500 */
[----:B------:R-:W-:Y:S01]  /*0450*/  LEA.HI.X.SX32 R3, R14, R27, 0x1, P0 ;  /* 0x0000001b0e037211 */ /* 0x000fe200000f0eff */
[----:B------:R-:W-:Y:S01]  /*0460*/  IMAD R14, R29, 0x8, R13 ;  /* 0x000000081d0e7824 */ /* 0x000fe200078e020d */
[----:B------:R-:W-:-:S03]  /*0470*/  LEA R4, P0, R0, R25, 0x1 ;  /* 0x0000001900047211 */ /* 0x000fc600078008ff */
[----:B------:R1:W5:Y:S01]  /*0480*/  LDG.E.U16 R2, desc[UR10][R2.64] ;  /* 0x0000000a02027981 */ /* 0x000362000c1e1500 */
[----:B------:R-:W-:Y:S01]  /*0490*/  LEA.HI.X.SX32 R5, R0, R27, 0x1, P0 ;  /* 0x0000001b00057211 */ /* 0x000fe200000f0eff */
[----:B------:R-:W-:Y:S01]  /*04a0*/  IMAD R0, R29, 0x8, R14 ;  /* 0x000000081d007824 */ /* 0x000fe200078e020e */
[CC--:B0-----:R-:W-:Y:S02]  /*04b0*/  LEA R6, P0, R13.reuse, R25.reuse, 0x1 ;  /* 0x000000190d067211 */ /* 0x0c1fe400078008ff */
[----:B------:R-:W-:Y:S01]  /*04c0*/  LEA R12, P1, R14, R25, 0x1 ;  /* 0x000000190e0c7211 */ /* 0x000fe200078208ff */
[----:B------:R-:W5:Y:S01]  /*04d0*/  LDG.E.U16 R4, desc[UR10][R4.64] ;  /* 0x0000000a04047981 */ /* 0x000f62000c1e1500 */
[----:B------:R-:W-:Y:S02]  /*04e0*/  LEA.HI.X.SX32 R7, R13, R27, 0x1, P0 ;  /* 0x0000001b0d077211 */ /* 0x000fe400000f0eff */
[----:B-1----:R-:W-:Y:S02]  /*04f0*/  LEA R8, P0, R0, R25, 0x1 ;  /* 0x0000001900087211 */ /* 0x002fe400078008ff */
[-C--:B------:R-:W-:Y:S01]  /*0500*/  LEA.HI.X.SX32 R13, R14, R27.reuse, 0x1, P1 ;  /* 0x0000001b0e0d7211 */ /* 0x080fe200008f0eff */
[----:B------:R-:W5:Y:S01]  /*0510*/  LDG.E.U16 R6, desc[UR10][R6.64] ;  /* 0x0000000a06067981 */ /* 0x000f62000c1e1500 */
[----:B------:R-:W-:-:S03]  /*0520*/  LEA.HI.X.SX32 R9, R0, R27, 0x1, P0 ;  /* 0x0000001b00097211 */ /* 0x000fc600000f0eff */
[----:B------:R0:W5:Y:S04]  /*0530*/  LDG.E.U16 R11, desc[UR10][R12.64] ;  /* 0x0000000a0c0b7981 */ /* 0x000168000c1e1500 */
[----:B------:R-:W5:Y:S01]  /*0540*/  LDG.E.U16 R8, desc[UR10][R8.64] ;  /* 0x0000000a08087981 */ /* 0x000f62000c1e1500 */
[----:B------:R-:W1:Y:S01]  /*0550*/  S2UR UR5, SR_CgaCtaId ;  /* 0x00000000000579c3 */ /* 0x000e620000008800 */
[C---:B------:R-:W-:Y:S01]  /*0560*/  LOP3.LUT R3, R41.reuse, 0xc0, RZ, 0xc0, !PT ;  /* 0x000000c029037812 */ /* 0x040fe200078ec0ff */
[----:B------:R-:W-:Y:S01]  /*0570*/  UMOV UR4, 0x400 ;  /* 0x0000040000047882 */ /* 0x000fe20000000000 */
[----:B------:R-:W-:Y:S02]  /*0580*/  IMAD.SHL.U32 R0, R41, 0x2, RZ ;  /* 0x0000000229007824 */ /* 0x000fe400078e00ff */
[----:B------:R-:W-:-:S04]  /*0590*/  SHF.R.U32.HI R3, RZ, 0x2, R3 ;  /* 0x00000002ff037819 */ /* 0x000fc80000011603 */
[----:B------:R-:W-:Y:S01]  /*05a0*/  LOP3.LUT R3, R3, 0x1fe, R0, 0x78, !PT ;  /* 0x000001fe03037812 */ /* 0x000fe200078e7800 */
[----:B-1----:R-:W-:Y:S01]  /*05b0*/  ULEA UR4, UR5, UR4, 0x18 ;  /* 0x0000000405047291 */ /* 0x002fe2000f8ec0ff */
[----:B------:R-:W-:Y:S01]  /*05c0*/  MOV R0, 0xff800000 ;  /* 0xff80000000007802 */ /* 0x000fe20000000f00 */
[----:B0-----:R-:W-:Y:S01]  /*05d0*/  IMAD.MOV.U32 R12, RZ, RZ, -0x800000 ;  /* 0xff800000ff0c7424 */ /* 0x001fe200078e00ff */
[----:B------:R-:W-:Y:S01]  /*05e0*/  CS2R R92, SRZ ;  /* 0x00000000005c7805 */ /* 0x000fe2000001ff00 */
[----:B------:R-:W-:Y:S01]  /*05f0*/  IMAD.MOV.U32 R13, RZ, RZ, -0x800000 ;  /* 0xff800000ff0d7424 */ /* 0x000fe200078e00ff */
[----:B------:R-:W-:Y:S01]  /*0600*/  CS2R R94, SRZ ;  /* 0x00000000005e7805 */ /* 0x000fe2000001ff00 */
[----:B------:R-:W-:Y:S01]  /*0610*/  IMAD.MOV.U32 R80, RZ, RZ, -0x800000 ;  /* 0xff800000ff507424 */ /* 0x000fe200078e00ff */
[----:B------:R-:W-:Y:S01]  /*0620*/  CS2R R96, SRZ ;  /* 0x0000000000607805 */ /* 0x000fe2000001ff00 */
[----:B------:R-:W-:Y:S01]  /*0630*/  IMAD.MOV.U32 R14, RZ, RZ, 0x3f800000 ;  /* 0x3f800000ff0e7424 */ /* 0x000fe200078e00ff */
[----:B------:R-:W-:Y:S01]  /*0640*/  CS2R R98, SRZ ;  /* 0x0000000000627805 */ /* 0x000fe2000001ff00 */
[----:B------:R-:W-:Y:S01]  /*0650*/  IMAD.MOV.U32 R148, RZ, RZ, 0x3f800000 ;  /* 0x3f800000ff947424 */ /* 0x000fe200078e00ff */
[----:B------:R-:W-:Y:S01]  /*0660*/  CS2R R100, SRZ ;  /* 0x0000000000647805 */ /* 0x000fe2000001ff00 */
[----:B------:R-:W-:Y:S01]  /*0670*/  IMAD.MOV.U32 R149, RZ, RZ, 0x3f800000 ;  /* 0x3f800000ff957424 */ /* 0x000fe200078e00ff */
[----:B------:R-:W-:-:S02]  /*0680*/  CS2R R102, SRZ ;  /* 0x0000000000667805 */ /* 0x000fc4000001ff00 */
[----:B------:R-:W-:Y:S02]  /*0690*/  CS2R R88, SRZ ;  /* 0x0000000000587805 */ /* 0x000fe4000001ff00 */
[----:B------:R-:W-:Y:S01]  /*06a0*/  CS2R R90, SRZ ;  /* 0x00000000005a7805 */ /* 0x000fe2000001ff00 */
[----:B--2---:R0:W-:Y:S04]  /*06b0*/  STS.U16 [R3+UR4+0x8000], R15 ;  /* 0x0080000f03007988 */ /* 0x0041e80008000404 */
[----:B---3--:R1:W-:Y:S04]  /*06c0*/  STS.U16 [R3+UR4+0x8200], R16 ;  /* 0x0082001003007988 */ /* 0x0083e80008000404 */
[----:B----4-:R1:W-:Y:S04]  /*06d0*/  STS.U16 [R3+UR4+0x8400], R17 ;  /* 0x0084001103007988 */ /* 0x0103e80008000404 */
[----:B------:R1:W-:Y:S04]  /*06e0*/  STS.U16 [R3+UR4+0x8600], R18 ;  /* 0x0086001203007988 */ /* 0x0003e80008000404 */
[----:B------:R1:W-:Y:S04]  /*06f0*/  STS.U16 [R3+UR4+0x8800], R19 ;  /* 0x0088001303007988 */ /* 0x0003e80008000404 */
[----:B------:R1:W-:Y:S04]  /*0700*/  STS.U16 [R3+UR4+0x8a00], R20 ;  /* 0x008a001403007988 */ /* 0x0003e80008000404 */
[----:B------:R1:W-:Y:S04]  /*0710*/  STS.U16 [R3+UR4+0x8c00], R21 ;  /* 0x008c001503007988 */ /* 0x0003e80008000404 */
[----:B------:R1:W-:Y:S04]  /*0720*/  STS.U16 [R3+UR4+0x8e00], R22 ;  /* 0x008e001603007988 */ /* 0x0003e80008000404 */
[----:B------:R1:W-:Y:S04]  /*0730*/  STS.U16 [R3+UR4+0x9000], R23 ;  /* 0x0090001703007988 */ /* 0x0003e80008000404 */
[----:B------:R1:W-:Y:S04]  /*0740*/  STS.U16 [R3+UR4+0x9400], R10 ;  /* 0x0094000a03007988 */ /* 0x0003e80008000404 */
[----:B-----5:R1:W-:Y:S04]  /*0750*/  STS.U16 [R3+UR4+0x9200], R24 ;  /* 0x0092001803007988 */ /* 0x0203e80008000404 */
[----:B------:R1:W-:Y:S04]  /*0760*/  STS.U16 [R3+UR4+0x9600], R2 ;  /* 0x0096000203007988 */ /* 0x0003e80008000404 */
[----:B------:R1:W-:Y:S04]  /*0770*/  STS.U16 [R3+UR4+0x9800], R4 ;  /* 0x0098000403007988 */ /* 0x0003e80008000404 */
[----:B------:R1:W-:Y:S04]  /*0780*/  STS.U16 [R3+UR4+0x9a00], R6 ;  /* 0x009a000603007988 */ /* 0x0003e80008000404 */
[----:B------:R1:W-:Y:S04]  /*0790*/  STS.U16 [R3+UR4+0x9c00], R11 ;  /* 0x009c000b03007988 */ /* 0x0003e80008000404 */
[----:B------:R1:W-:Y:S01]  /*07a0*/  STS.U16 [R3+UR4+0x9e00], R8 ;  /* 0x009e000803007988 */ /* 0x0003e20008000404 */
[----:B------:R-:W2:Y:S01]  /*07b0*/  LDCU UR4, c[0x0][0x3f0] ;  /* 0x00007e00ff0477ac */ /* 0x000ea20008000800 */
[----:B0-----:R-:W-:Y:S01]  /*07c0*/  MOV R15, 0x3f800000 ;  /* 0x3f800000000f7802 */ /* 0x001fe20000000f00 */
[----:B--2---:R-:W-:-:S09]  /*07d0*/  UISETP.GE.AND UP0, UPT, UR4, 0x1, UPT ;  /* 0x000000010400788c */ /* 0x004fd2000bf06270 */
[----:B-1----:R-:W-:Y:S05]  /*07e0*/  BRA.U !UP0, `(.L_x_0) ;  /* 0x0000005108b87547 */ /* 0x002fea000b800000 */
[----:B------:R-:W0:Y:S01]  /*07f0*/  LDC.64 R6, c[0x0][0x3c0] ;  /* 0x0000f000ff067b82 */ /* 0x000e220000000a00 */
[----:B------:R-:W-:Y:S01]  /*0800*/  SHF.R.U32.HI R0, RZ, 0x7, R41 ;  /* 0x00000007ff007819 */ /* 0x000fe20000011629 */
[----:B------:R-:W1:Y:S01]  /*0810*/  LDCU UR4, c[0x0][0x3c8] ;  /* 0x00007900ff0477ac */ /* 0x000e620008000800 */
[C---:B------:R-:W-:Y:S01]  /*0820*/  LOP3.LUT R4, R41.reuse, 0x7f, RZ, 0xc0, !PT ;  /* 0x0000007f29047812 */ /* 0x040fe200078ec0ff */
[----:B------:R-:W-:Y:S01]  /*0830*/  IMAD.MOV.U32 R148, RZ, RZ, 0x3f800000 ;  /* 0x3f800000ff947424 */ /* 0x000fe200078e00ff */
[----:B------:R-:W-:Y:S01]  /*0840*/  SGXT.U32 R0, R0, 0x1 ;  /* 0x000000010000781a */ /* 0x000fe20000000000 */
[----:B------:R-:W2:Y:S01]  /*0850*/  LDCU.64 UR12, c[0x0][0x388] ;  /* 0x00007100ff0c77ac */ /* 0x000ea20008000a00 */
[C---:B------:R-:W-:Y:S01]  /*0860*/  LOP3.LUT P0, RZ, R41.reuse, 0x7, RZ, 0xc0, !PT ;  /* 0x0000000729ff7812 */ /* 0x040fe2000780c0ff */
[----:B------:R-:W3:Y:S01]  /*0870*/  LDC R2, c[0x0][0x3d8] ;  /* 0x0000f600ff027b82 */ /* 0x000ee20000000800 */
[----:B------:R-:W-:Y:S01]  /*0880*/  LOP3.LUT P1, RZ, R41, 0x3, RZ, 0xc0, !PT ;  /* 0x0000000329ff7812 */ /* 0x000fe2000782c0ff */
[----:B------:R-:W4:Y:S01]  /*0890*/  LDCU.64 UR6, c[0x0][0x3d0] ;  /* 0x00007a00ff0677ac */ /* 0x000f220008000a00 */
[----:B------:R-:W-:Y:S01]  /*08a0*/  MOV R149, 0x3f800000 ;  /* 0x3f80000000957802 */ /* 0x000fe20000000f00 */
[----:B------:R-:W0:Y:S04]  /*08b0*/  LDCU UR9, c[0x0][0x3a8] ;  /* 0x00007500ff0977ac */ /* 0x000e280008000800 */
[----:B------:R-:W5:Y:S01]  /*08c0*/  LDC.64 R78, c[0x0][0x390] ;  /* 0x0000e400ff4e7b82 */ /* 0x000f620000000a00 */
[----:B-1----:R-:W-:-:S02]  /*08d0*/  IMAD R5, R4, UR4, RZ ;  /* 0x0000000404057c24 */ /* 0x002fc4000f8e02ff */
[----:B0-----:R-:W-:-:S04]  /*08e0*/  IMAD R8, R0, R7, RZ ;  /* 0x0000000700087224 */ /* 0x001fc800078e02ff */
[C---:B------:R-:W-:Y:S01]  /*08f0*/  IMAD R10, R7.reuse, 0x2, R8 ;  /* 0x00000002070a7824 */ /* 0x040fe200078e0208 */
[----:B----4-:R-:W-:Y:S01]  /*0900*/  UIMAD UR6, UR8, UR6, URZ ;  /* 0x00000006080672a4 */ /* 0x010fe2000f8e02ff */
[----:B------:R-:W-:Y:S02]  /*0910*/  IMAD R27, R4, UR7, RZ ;  /* 0x00000007041b7c24 */ /* 0x000fe4000f8e02ff */
[C---:B------:R-:W-:Y:S01]  /*0920*/  IMAD R12, R7.reuse, 0x2, R10 ;  /* 0x00000002070c7824 */ /* 0x040fe200078e020a */
[----:B------:R-:W-:Y:S01]  /*0930*/  USHF.L.U32 UR4, UR6, 0x1, URZ ;  /* 0x0000000106047899 */ /* 0x000fe200080006ff */
[----:B---3--:R-:W-:Y:S01]  /*0940*/  IMAD R31, R0, R2, RZ ;  /* 0x00000002001f7224 */ /* 0x008fe200078e02ff */
[----:B------:R-:W-:Y:S01]  /*0950*/  UIMAD.WIDE UR6, UR6, 0x2, URZ ;  /* 0x00000002060678a5 */ /* 0x000fe2000f8e02ff */
[----:B------:R-:W-:Y:S01]  /*0960*/  IMAD R0, R6, UR8, RZ ;  /* 0x0000000806007c24 */ /* 0x000fe2000f8e02ff */
[----:B------:R-:W-:Y:S01]  /*0970*/  LEA R14, R7, R12, 0x1 ;  /* 0x0000000c070e7211 */ /* 0x000fe200078e08ff */
[----:B------:R-:W-:Y:S01]  /*0980*/  IMAD R33, R2, 0x2, R31 ;  /* 0x0000000202217824 */ /* 0x000fe200078e021f */
[----:B------:R-:W-:Y:S01]  /*0990*/  SHF.L.U32 R6, R5, 0x1, RZ ;  /* 0x0000000105067819 */ /* 0x000fe200000006ff */
[----:B------:R-:W-:-:S02]  /*09a0*/  IMAD.SHL.U32 R3, R0, 0x2, RZ ;  /* 0x0000000200037824 */ /* 0x000fc400078e00ff */
[----:B------:R-:W-:Y:S02]  /*09b0*/  IMAD R16, R7, 0x2, R14 ;  /* 0x0000000207107824 */ /* 0x000fe400078e020e */
[----:B------:R-:W-:Y:S01]  /*09c0*/  IMAD.HI R5, R5, 0x2, RZ ;  /* 0x0000000205057827 */ /* 0x000fe200078e02ff */
[----:B--2---:R-:W-:Y:S01]  /*09d0*/  IADD3 R247, P2, P3, R6, UR12, R3 ;  /* 0x0000000c06f77c10 */ /* 0x004fe2000fb5e003 */
[----:B------:R-:W0:Y:S02]  /*09e0*/  LDCU UR12, c[0x0][0x3f0] ;  /* 0x00007e00ff0c77ac */ /* 0x000e240008000800 */
[----:B------:R-:W-:Y:S02]  /*09f0*/  IMAD R18, R7, 0x2, R16 ;  /* 0x0000000207127824 */ /* 0x000fe400078e0210 */
[----:B------:R-:W-:-:S04]  /*0a00*/  IMAD.HI R0, R0, 0x2, RZ ;  /* 0x0000000200007827 */ /* 0x000fc800078e02ff */
[----:B------:R-:W-:Y:S01]  /*0a10*/  IMAD R20, R7, 0x2, R18 ;  /* 0x0000000207147824 */ /* 0x000fe200078e0212 */
[----:B------:R-:W-:Y:S01]  /*0a20*/  IADD3.X R29, PT, PT, R5, UR13, R0, P2, P3 ;  /* 0x0000000d051d7c10 */ /* 0x000fe200097e6400 */
[----:B------:R-:W-:Y:S01]  /*0a30*/  IMAD R35, R2, 0x2, R33 ;  /* 0x0000000202237824 */ /* 0x000fe200078e0221 */
[-C--:B------:R-:W-:Y:S01]  /*0a40*/  LEA R134, P2, R8, R247.reuse, 0x1 ;  /* 0x000000f708867211 */ /* 0x080fe200078408ff */
[C---:B------:R-:W-:Y:S01]  /*0a50*/  IMAD R22, R7.reuse, 0x2, R20 ;  /* 0x0000000207167824 */ /* 0x040fe200078e0214 */
[----:B------:R-:W-:Y:S01]  /*0a60*/  LEA R132, P3, R10, R247, 0x1 ;  /* 0x000000f70a847211 */ /* 0x000fe200078608ff */
[----:B------:R-:W-:Y:S01]  /*0a70*/  IMAD R37, R2, 0x2, R35 ;  /* 0x0000000202257824 */ /* 0x000fe200078e0223 */
[-C--:B------:R-:W-:Y:S02]  /*0a80*/  LEA.HI.X.SX32 R135, R8, R29.reuse, 0x1, P2 ;  /* 0x0000001d08877211 */ /* 0x080fe400010f0eff */
[C---:B------:R-:W-:Y:S01]  /*0a90*/  LEA R24, R7.reuse, R22, 0x1 ;  /* 0x0000001607187211 */ /* 0x040fe200078e08ff */
[----:B------:R-:W-:Y:S01]  /*0aa0*/  IMAD R39, R2, 0x2, R37 ;  /* 0x0000000202277824 */ /* 0x000fe200078e0225 */
[----:B------:R-:W-:Y:S01]  /*0ab0*/  LEA.HI.X.SX32 R133, R10, R29, 0x1, P3 ;  /* 0x0000001d0a857211 */ /* 0x000fe200018f0eff */
[----:B------:R1:W-:Y:S01]  /*0ac0*/  STL.64 [R1+0x1e0], R134 ;  /* 0x0001e08601007387 */ /* 0x0003e20000100a00 */
[----:B------:R-:W-:Y:S01]  /*0ad0*/  LEA R8, P4, R16, R247, 0x1 ;  /* 0x000000f710087211 */ /* 0x000fe200078808ff */
[C---:B------:R-:W-:Y:S01]  /*0ae0*/  IMAD R26, R7.reuse, 0x2, R24 ;  /* 0x00000002071a7824 */ /* 0x040fe200078e0218 */
[----:B------:R-:W-:Y:S01]  /*0af0*/  LEA R41, R2, R39, 0x1 ;  /* 0x0000002702297211 */ /* 0x000fe200078e08ff */
[----:B------:R2:W-:Y:S01]  /*0b00*/  STL.64 [R1+0x1d8], R132 ;  /* 0x0001d88401007387 */ /* 0x0005e20000100a00 */
[----:B------:R-:W-:Y:S01]  /*0b10*/  LEA.HI.X.SX32 R9, R16, R29, 0x1, P4 ;  /* 0x0000001d10097211 */ /* 0x000fe200020f0eff */
[----:B------:R-:W-:Y:S01]  /*0b20*/  IMAD R28, R7, 0x2, R26 ;  /* 0x00000002071c7824 */ /* 0x000fe200078e021a */
[----:B------:R-:W-:Y:S01]  /*0b30*/  LEA R10, P4, R22, R247, 0x1 ;  /* 0x000000f7160a7211 */ /* 0x000fe200078808ff */
[----:B------:R-:W-:-:S02]  /*0b40*/  IMAD R43, R2, 0x2, R41 ;  /* 0x00000002022b7824 */ /* 0x000fc400078e0229 */
[C---:B------:R-:W-:Y:S01]  /*0b50*/  IMAD R30, R7.reuse, 0x2, R28 ;  /* 0x00000002071e7824 */ /* 0x040fe200078e021c */
[----:B------:R-:W-:Y:S01]  /*0b60*/  LEA.HI.X.SX32 R11, R22, R29, 0x1, P4 ;  /* 0x0000001d160b7211 */ /* 0x000fe200020f0eff */
[----:B------:R-:W-:Y:S01]  /*0b70*/  IMAD R45, R2, 0x2, R43 ;  /* 0x00000002022d7824 */ /* 0x000fe200078e022b */
[-C--:B-1----:R-:W-:Y:S01]  /*0b80*/  LEA R134, P2, R12, R247.reuse, 0x1 ;  /* 0x000000f70c867211 */ /* 0x082fe200078408ff */
[C---:B------:R-:W-:Y:S01]  /*0b90*/  IMAD R32, R7.reuse, 0x2, R30 ;  /* 0x0000000207207824 */ /* 0x040fe200078e021e */
[----:B--2---:R-:W-:Y:S02]  /*0ba0*/  LEA R132, P3, R14, R247, 0x1 ;  /* 0x000000f70e847211 */ /* 0x004fe400078608ff */
[-C--:B------:R-:W-:Y:S02]  /*0bb0*/  LEA.HI.X.SX32 R135, R12, R29.reuse, 0x1, P2 ;  /* 0x0000001d0c877211 */ /* 0x080fe400010f0eff */
[C---:B------:R-:W-:Y:S02]  /*0bc0*/  LEA R34, R7.reuse, R32, 0x1 ;  /* 0x0000002007227211 */ /* 0x040fe400078e08ff */
[----:B------:R-:W-:Y:S01]  /*0bd0*/  LEA.HI.X.SX32 R133, R14, R29, 0x1, P3 ;  /* 0x0000001d0e857211 */ /* 0x000fe200018f0eff */
[----:B------:R-:W-:Y:S01]  /*0be0*/  STL.64 [R1+0x1d0], R134 ;  /* 0x0001d08601007387 */ /* 0x000fe20000100a00 */
[----:B------:R-:W-:Y:S01]  /*0bf0*/  LEA R12, P2, R18, R247, 0x1 ;  /* 0x000000f7120c7211 */ /* 0x000fe200078408ff */
[C---:B------:R-:W-:Y:S01]  /*0c00*/  IMAD R36, R7.reuse, 0x2, R34 ;  /* 0x0000000207247824 */ /* 0x040fe200078e0222 */
[----:B------:R-:W-:Y:S01]  /*0c10*/  LEA R47, R2, R45, 0x1 ;  /* 0x0000002d022f7211 */ /* 0x000fe200078e08ff */
[----:B------:R-:W-:Y:S01]  /*0c20*/  STL.64 [R1+0x1c8], R132 ;  /* 0x0001c88401007387 */ /* 0x000fe20000100a00 */
[----:B------:R-:W-:Y:S01]  /*0c30*/  LEA.HI.X.SX32 R13, R18, R29, 0x1, P2 ;  /* 0x0000001d120d7211 */ /* 0x000fe200010f0eff */
[----:B------:R-:W-:Y:S01]  /*0c40*/  IMAD R38, R7, 0x2, R36 ;  /* 0x0000000207267824 */ /* 0x000fe200078e0224 */
[----:B------:R-:W-:Y:S01]  /*0c50*/  LEA R16, P2, R24, R247, 0x1 ;  /* 0x000000f718107211 */ /* 0x000fe200078408ff */
[----:B------:R1:W-:Y:S01]  /*0c60*/  STL.64 [R1+0x1c0], R8 ;  /* 0x0001c00801007387 */ /* 0x0003e20000100a00 */
[----:B------:R-:W-:-:S02]  /*0c70*/  IMAD R15, R2, 0x2, R47 ;  /* 0x00000002020f7824 */ /* 0x000fc400078e022f */
[C---:B------:R-:W-:Y:S01]  /*0c80*/  IMAD R40, R7.reuse, 0x2, R38 ;  /* 0x0000000207287824 */ /* 0x040fe200078e0226 */
[----:B------:R-:W-:Y:S01]  /*0c90*/  LEA.HI.X.SX32 R17, R24, R29, 0x1, P2 ;  /* 0x0000001d18117211 */ /* 0x000fe200010f0eff */
[C---:B------:R-:W-:Y:S02]  /*0ca0*/  IMAD R23, R2.reuse, 0x2, R15 ;  /* 0x0000000202177824 */ /* 0x040fe400078e020f */
[C---:B------:R-:W-:Y:S02]  /*0cb0*/  IMAD R42, R7.reuse, 0x2, R40 ;  /* 0x00000002072a7824 */ /* 0x040fe400078e0228 */
[----:B------:R-:W-:Y:S02]  /*0cc0*/  IMAD R25, R2, 0x2, R23 ;  /* 0x0000000202197824 */ /* 0x000fe400078e0217 */
[----:B------:R-:W-:Y:S01]  /*0cd0*/  IMAD.MOV.U32 R14, RZ, RZ, 0x3f800000 ;  /* 0x3f800000ff0e7424 */ /* 0x000fe200078e00ff */
[----:B------:R-:W-:Y:S02]  /*0ce0*/  LEA R44, R7, R42, 0x1 ;  /* 0x0000002a072c7211 */ /* 0x000fe400078e08ff */
[----:B-1----:R-:W-:-:S03]  /*0cf0*/  LEA R8, P3, R20, R247, 0x1 ;  /* 0x000000f714087211 */ /* 0x002fc600078608ff */
[----:B------:R-:W-:Y:S01]  /*0d00*/  IMAD R46, R7, 0x2, R44 ;  /* 0x00000002072e7824 */ /* 0x000fe200078e022c */
[----:B------:R-:W-:-:S03]  /*0d10*/  LEA.HI.X.SX32 R9, R20, R29, 0x1, P3 ;  /* 0x0000001d14097211 */ /* 0x000fc600018f0eff */
[C---:B------:R-:W-:Y:S02]  /*0d20*/  IMAD R48, R7.reuse, 0x2, R46 ;  /* 0x0000000207307824 */ /* 0x040fe400078e022e */
[----:B------:R1:W-:Y:S02]  /*0d30*/  STL.64 [R1+0x1b0], R8 ;  /* 0x0001b00801007387 */ /* 0x0003e40000100a00 */
[C---:B------:R-:W-:Y:S02]  /*0d40*/  IMAD R50, R7.reuse, 0x2, R48 ;  /* 0x0000000207327824 */ /* 0x040fe400078e0230 */
[----:B------:R2:W-:Y:S02]  /*0d50*/  STL.64 [R1+0x1b8], R12 ;  /* 0x0001b80c01007387 */ /* 0x0005e40000100a00 */
[C---:B------:R-:W-:Y:S02]  /*0d60*/  IMAD R52, R7.reuse, 0x2, R50 ;  /* 0x0000000207347824 */ /* 0x040fe400078e0232 */
[----:B------:R3:W-:Y:S03]  /*0d70*/  STL.64 [R1+0x1a8], R10 ;  /* 0x0001a80a01007387 */ /* 0x0007e60000100a00 */
[----:B------:R-:W-:Y:S01]  /*0d80*/  LEA R54, R7, R52, 0x1 ;  /* 0x0000003407367211 */ /* 0x000fe200078e08ff */
[----:B------:R4:W-:Y:S01]  /*0d90*/  STL.64 [R1+0x1a0], R16 ;  /* 0x0001a01001007387 */ /* 0x0009e20000100a00 */
[----:B-1----:R-:W-:-:S03]  /*0da0*/  IMAD R9, R2, 0x2, R25 ;  /* 0x0000000202097824 */ /* 0x002fc600078e0219 */
[C---:B------:R-:W-:Y:S01]  /*0db0*/  IMAD R56, R7.reuse, 0x2, R54 ;  /* 0x0000000207387824 */ /* 0x040fe200078e0236 */
[----:B--2---:R-:W-:Y:S02]  /*0dc0*/  LEA R12, P3, R26, R247, 0x1 ;  /* 0x000000f71a0c7211 */ /* 0x004fe400078608ff */
[----:B------:R-:W-:Y:S01]  /*0dd0*/  LEA R19, R2, R9, 0x1 ;  /* 0x0000000902137211 */ /* 0x000fe200078e08ff */
[C---:B------:R-:W-:Y:S01]  /*0de0*/  IMAD R58, R7.reuse, 0x2, R56 ;  /* 0x00000002073a7824 */ /* 0x040fe200078e0238 */
[----:B---3--:R-:W-:Y:S02]  /*0df0*/  LEA R10, P4, R28, R247, 0x1 ;  /* 0x000000f71c0a7211 */ /* 0x008fe400078808ff */
[-C--:B------:R-:W-:Y:S01]  /*0e00*/  LEA.HI.X.SX32 R13, R26, R29.reuse, 0x1, P3 ;  /* 0x0000001d1a0d7211 */ /* 0x080fe200018f0eff */
[C---:B------:R-:W-:Y:S01]  /*0e10*/  IMAD R60, R7.reuse, 0x2, R58 ;  /* 0x00000002073c7824 */ /* 0x040fe200078e023a */
[----:B------:R-:W-:Y:S01]  /*0e20*/  LEA.HI.X.SX32 R11, R28, R29, 0x1, P4 ;  /* 0x0000001d1c0b7211 */ /* 0x000fe200020f0eff */
[----:B------:R-:W-:Y:S01]  /*0e30*/  IMAD R21, R2, 0x2, R19 ;  /* 0x0000000202157824 */ /* 0x000fe200078e0213 */
[C---:B----4-:R-:W-:Y:S01]  /*0e40*/  LEA R16, P2, R30.reuse, R247, 0x1 ;  /* 0x000000f71e107211 */ /* 0x050fe200078408ff */
[----:B------:R-:W-:Y:S01]  /*0e50*/  IMAD R62, R7, 0x2, R60 ;  /* 0x00000002073e7824 */ /* 0x000fe200078e023c */
[----:B------:R1:W-:Y:S02]  /*0e60*/  STL.64 [R1+0x198], R12 ;  /* 0x0001980c01007387 */ /* 0x0003e40000100a00 */
[----:B------:R-:W-:-:S02]  /*0e70*/  LEA.HI.X.SX32 R17, R30, R29, 0x1, P2 ;  /* 0x0000001d1e117211 */ /* 0x000fc400010f0eff */
[----:B------:R-:W-:Y:S01]  /*0e80*/  LEA R64, R7, R62, 0x1 ;  /* 0x0000003e07407211 */ /* 0x000fe200078e08ff */
[----:B------:R2:W-:Y:S01]  /*0e90*/  STL.64 [R1+0x190], R10 ;  /* 0x0001900a01007387 */ /* 0x0005e20000100a00 */
[----:B------:R-:W-:-:S03]  /*0ea0*/  LEA R134, P2, R36, R247, 0x1 ;  /* 0x000000f724867211 */ /* 0x000fc600078408ff */
[C---:B------:R-:W-:Y:S01]  /*0eb0*/  IMAD R66, R7.reuse, 0x2, R64 ;  /* 0x0000000207427824 */ /* 0x040fe200078e0240 */
[----:B------:R-:W-:Y:S02]  /*0ec0*/  LEA.HI.X.SX32 R135, R36, R29, 0x1, P2 ;  /* 0x0000001d24877211 */ /* 0x000fe400010f0eff */
[----:B-1----:R-:W-:Y:S01]  /*0ed0*/  LEA R12, P3, R32, R247, 0x1 ;  /* 0x000000f7200c7211 */ /* 0x002fe200078608ff */
[----:B------:R-:W-:-:S03]  /*0ee0*/  IMAD R68, R7, 0x2, R66 ;  /* 0x0000000207447824 */ /* 0x000fc600078e0242 */
[----:B------:R-:W-:Y:S01]  /*0ef0*/  LEA.HI.X.SX32 R13, R32, R29, 0x1, P3 ;  /* 0x0000001d200d7211 */ /* 0x000fe200018f0eff */
[C---:B------:R-:W-:Y:S01]  /*0f00*/  IMAD R70, R7.reuse, 0x2, R68 ;  /* 0x0000000207467824 */ /* 0x040fe200078e0244 */
[-C--:B--2---:R-:W-:Y:S02]  /*0f10*/  LEA R10, P4, R34, R247.reuse, 0x1 ;  /* 0x000000f7220a7211 */ /* 0x084fe400078808ff */
[----:B------:R-:W-:Y:S01]  /*0f20*/  LEA R132, P3, R38, R247, 0x1 ;  /* 0x000000f726847211 */ /* 0x000fe200078608ff */
[C---:B------:R-:W-:Y:S01]  /*0f30*/  IMAD R72, R7.reuse, 0x2, R70 ;  /* 0x0000000207487824 */ /* 0x040fe200078e0246 */
[-C--:B------:R-:W-:Y:S01]  /*0f40*/  LEA.HI.X.SX32 R11, R34, R29.reuse, 0x1, P4 ;  /* 0x0000001d220b7211 */ /* 0x080fe200020f0eff */
[----:B------:R-:W-:Y:S01]  /*0f50*/  STL.64 [R1+0x180], R12 ;  /* 0x0001800c01007387 */ /* 0x000fe20000100a00 */
[----:B------:R-:W-:Y:S02]  /*0f60*/  LEA.HI.X.SX32 R133, R38, R29, 0x1, P3 ;  /* 0x0000001d26857211 */ /* 0x000fe400018f0eff */
[C---:B------:R-:W-:Y:S01]  /*0f70*/  LEA R74, R7.reuse, R72, 0x1 ;  /* 0x00000048074a7211 */ /* 0x040fe200078e08ff */
[----:B------:R-:W-:Y:S04]  /*0f80*/  STL.64 [R1+0x188], R16 ;  /* 0x0001881001007387 */ /* 0x000fe80000100a00 */
[C---:B------:R-:W-:Y:S01]  /*0f90*/  IMAD R76, R7.reuse, 0x2, R74 ;  /* 0x00000002074c7824 */ /* 0x040fe200078e024a */
[----:B------:R1:W-:Y:S03]  /*0fa0*/  STL.64 [R1+0x178], R10 ;  /* 0x0001780a01007387 */ /* 0x0003e60000100a00 */
[C---:B------:R-:W-:Y:S01]  /*0fb0*/  IMAD R80, R7.reuse, 0x2, R76 ;  /* 0x0000000207507824 */ /* 0x040fe200078e024c */
[----:B------:R2:W-:Y:S03]  /*0fc0*/  STL.64 [R1+0x170], R134 ;  /* 0x0001708601007387 */ /* 0x0005e60000100a00 */
[C---:B------:R-:W-:Y:S01]  /*0fd0*/  IMAD R82, R7.reuse, 0x2, R80 ;  /* 0x0000000207527824 */ /* 0x040fe200078e0250 */
[----:B------:R3:W-:Y:S03]  /*0fe0*/  STL.64 [R1+0x168], R132 ;  /* 0x0001688401007387 */ /* 0x0007e60000100a00 */
[----:B------:R-:W-:Y:S01]  /*0ff0*/  IMAD R84, R7, 0x2, R82 ;  /* 0x0000000207547824 */ /* 0x000fe200078e0252 */
[----:B-1----:R-:W-:-:S04]  /*1000*/  LEA R10, P4, R40, R247, 0x1 ;  /* 0x000000f7280a7211 */ /* 0x002fc800078808ff */
[C---:B------:R-:W-:Y:S02]  /*1010*/  LEA R86, R7.reuse, R84, 0x1 ;  /* 0x0000005407567211 */ /* 0x040fe400078e08ff */
[----:B------:R-:W-:Y:S02]  /*1020*/  LEA.HI.X.SX32 R11, R40, R29, 0x1, P4 ;  /* 0x0000001d280b7211 */ /* 0x000fe400020f0eff */
[-C--:B--2---:R-:W-:Y:S01]  /*1030*/  LEA R134, P2, R42, R247.reuse, 0x1 ;  /* 0x000000f72a867211 */ /* 0x084fe200078408ff */
[C---:B------:R-:W-:Y:S01]  /*1040*/  IMAD R88, R7.reuse, 0x2, R86 ;  /* 0x0000000207587824 */ /* 0x040fe200078e0256 */
[----:B---3--:R-:W-:Y:S01]  /*1050*/  LEA R132, P4, R46, R247, 0x1 ;  /* 0x000000f72e847211 */ /* 0x008fe200078808ff */
[----:B------:R1:W-:Y:S01]  /*1060*/  STL.64 [R1+0x160], R10 ;  /* 0x0001600a01007387 */ /* 0x0003e20000100a00 */
[-C--:B------:R-:W-:Y:S01]  /*1070*/  LEA.HI.X.SX32 R135, R42, R29.reuse, 0x1, P2 ;  /* 0x0000001d2a877211 */ /* 0x080fe200010f0eff */
[----:B------:R-:W-:Y:S01]  /*1080*/  IMAD R90, R7, 0x2, R88 ;  /* 0x00000002075a7824 */ /* 0x000fe200078e0258 */
[----:B------:R-:W-:-:S02]  /*1090*/  LEA.HI.X.SX32 R133, R46, R29, 0x1, P4 ;  /* 0x0000001d2e857211 */ /* 0x000fc400020f0eff */
[----:B------:R-:W-:Y:S01]  /*10a0*/  LEA R138, P2, R48, R247, 0x1 ;  /* 0x000000f7308a7211 */ /* 0x000fe200078408ff */
[----:B------:R-:W-:-:S03]  /*10b0*/  IMAD R92, R7, 0x2, R90 ;  /* 0x00000002075c7824 */ /* 0x000fc600078e025a */
[----:B------:R-:W-:Y:S01]  /*10c0*/  LEA.HI.X.SX32 R139, R48, R29, 0x1, P2 ;  /* 0x0000001d308b7211 */ /* 0x000fe200010f0eff */
[----:B------:R-:W-:Y:S01]  /*10d0*/  IMAD R94, R7, 0x2, R92 ;  /* 0x00000002075e7824 */ /* 0x000fe200078e025c */
[----:B-1----:R-:W-:-:S04]  /*10e0*/  LEA R10, P3, R44, R247, 0x1 ;  /* 0x000000f72c0a7211 */ /* 0x002fc800078608ff */
[C---:B------:R-:W-:Y:S02]  /*10f0*/  LEA R96, R7.reuse, R94, 0x1 ;  /* 0x0000005e07607211 */ /* 0x040fe400078e08ff */
[----:B------:R-:W-:Y:S02]  /*1100*/  LEA.HI.X.SX32 R11, R44, R29, 0x1, P3 ;  /* 0x0000001d2c0b7211 */ /* 0x000fe400018f0eff */
[C---:B------:R-:W-:Y:S01]  /*1110*/  LEA R136, P3, R50.reuse, R247, 0x1 ;  /* 0x000000f732887211 */ /* 0x040fe200078608ff */
[C---:B------:R-:W-:Y:S02]  /*1120*/  IMAD R98, R7.reuse, 0x2, R96 ;  /* 0x0000000207627824 */ /* 0x040fe400078e0260 */
[----:B------:R-:W-:Y:S01]  /*1130*/  STL.64 [R1+0x150], R10 ;  /* 0x0001500a01007387 */ /* 0x000fe20000100a00 */
[----:B------:R-:W-:Y:S01]  /*1140*/  LEA.HI.X.SX32 R137, R50, R29, 0x1, P3 ;  /* 0x0000001d32897211 */ /* 0x000fe200018f0eff */
[C---:B------:R-:W-:Y:S02]  /*1150*/  IMAD R100, R7.reuse, 0x2, R98 ;  /* 0x0000000207647824 */ /* 0x040fe400078e0262 */
[----:B------:R1:W-:Y:S02]  /*1160*/  STL.64 [R1+0x158], R134 ;  /* 0x0001588601007387 */ /* 0x0003e40000100a00 */
[----:B------:R-:W-:-:S02]  /*1170*/  IMAD R102, R7, 0x2, R100 ;  /* 0x0000000207667824 */ /* 0x000fc400078e0264 */
[----:B------:R2:W-:Y:S02]  /*1180*/  STL.64 [R1+0x148], R132 ;  /* 0x0001488401007387 */ /* 0x0005e40000100a00 */
[C---:B------:R-:W-:Y:S02]  /*1190*/  IMAD R104, R7.reuse, 0x2, R102 ;  /* 0x0000000207687824 */ /* 0x040fe400078e0266 */
[----:B------:R-:W-:Y:S03]  /*11a0*/  STL.64 [R1+0x140], R138 ;  /* 0x0001408a01007387 */ /* 0x000fe60000100a00 */
[C---:B------:R-:W-:Y:S02]  /*11b0*/  LEA R106, R7.reuse, R104, 0x1 ;  /* 0x00000068076a7211 */ /* 0x040fe400078e08ff */
[-C--:B-1----:R-:W-:Y:S02]  /*11c0*/  LEA R134, P4, R52, R247.reuse, 0x1 ;  /* 0x000000f734867211 */ /* 0x082fe400078808ff */
[----:B--2---:R-:W-:Y:S01]  /*11d0*/  LEA R132, P5, R54, R247, 0x1 ;  /* 0x000000f736847211 */ /* 0x004fe200078a08ff */
[----:B------:R-:W-:Y:S01]  /*11e0*/  IMAD R108, R7, 0x2, R106 ;  /* 0x00000002076c7824 */ /* 0x000fe200078e026a */
[----:B------:R-:W-:-:S02]  /*11f0*/  LEA.HI.X.SX32 R135, R52, R29, 0x1, P4 ;  /* 0x0000001d34877211 */ /* 0x000fc400020f0eff */
[----:B------:R-:W-:Y:S01]  /*1200*/  LEA.HI.X.SX32 R133, R54, R29, 0x1, P5 ;  /* 0x0000001d36857211 */ /* 0x000fe200028f0eff */
[C---:B------:R-:W-:Y:S01]  /*1210*/  IMAD R110, R7.reuse, 0x2, R108 ;  /* 0x00000002076e7824 */ /* 0x040fe200078e026c */
[-C--:B------:R-:W-:Y:S02]  /*1220*/  LEA R52, P3, R58, R247.reuse, 0x1 ;  /* 0x000000f73a347211 */ /* 0x080fe400078608ff */
[-C--:B------:R-:W-:Y:S01]  /*1230*/  LEA R50, P4, R60, R247.reuse, 0x1 ;  /* 0x000000f73c327211 */ /* 0x080fe200078808ff */
[----:B------:R1:W-:Y:S01]  /*1240*/  STL.64 [R1+0x128], R132 ;  /* 0x0001288401007387 */ /* 0x0003e20000100a00 */
[----:B------:R-:W-:Y:S01]  /*1250*/  LEA R48, P5, R62, R247, 0x1 ;  /* 0x000000f73e307211 */ /* 0x000fe200078a08ff */
[C---:B------:R-:W-:Y:S01]  /*1260*/  IMAD R112, R7.reuse, 0x2, R110 ;  /* 0x0000000207707824 */ /* 0x040fe200078e026e */
[-C--:B------:R-:W-:Y:S01]  /*1270*/  LEA.HI.X.SX32 R53, R58, R29.reuse, 0x1, P3 ;  /* 0x0000001d3a357211 */ /* 0x080fe200018f0eff */
[----:B------:R-:W-:Y:S01]  /*1280*/  STL.64 [R1+0x138], R136 ;  /* 0x0001388801007387 */ /* 0x000fe20000100a00 */
[-C--:B------:R-:W-:Y:S01]  /*1290*/  LEA.HI.X.SX32 R51, R60, R29.reuse, 0x1, P4 ;  /* 0x0000001d3c337211 */ /* 0x080fe200020f0eff */
[C---:B------:R-:W-:Y:S01]  /*12a0*/  IMAD R114, R7.reuse, 0x2, R112 ;  /* 0x0000000207727824 */ /* 0x040fe200078e0270 */
[----:B------:R-:W-:Y:S01]  /*12b0*/  LEA.HI.X.SX32 R49, R62, R29, 0x1, P5 ;  /* 0x0000001d3e317211 */ /* 0x000fe200028f0eff */
[----:B------:R-:W-:Y:S03]  /*12c0*/  STL.64 [R1+0x130], R134 ;  /* 0x0001308601007387 */ /* 0x000fe60000100a00 */
[----:B------:R-:W-:-:S02]  /*12d0*/  LEA R116, R7, R114, 0x1 ;  /* 0x0000007207747211 */ /* 0x000fc400078e08ff */
[----:B-1----:R-:W-:-:S03]  /*12e0*/  LEA R132, P2, R56, R247, 0x1 ;  /* 0x000000f738847211 */ /* 0x002fc600078408ff */
[C---:B------:R-:W-:Y:S01]  /*12f0*/  IMAD R118, R7.reuse, 0x2, R116 ;  /* 0x0000000207767824 */ /* 0x040fe200078e0274 */
        /* <DEDUP_REMOVED lines=10> */
[----:B------:R3:W-:Y:S03]  /*13a0*/  STL.64 [R1+0x108], R48 ;  /* 0x0001083001007387 */ /* 0x0007e60000100a00 */
[C---:B------:R-:W-:Y:S01]  /*13b0*/  LEA R128, R7.reuse, R126, 0x1 ;  /* 0x0000007e07807211 */ /* 0x040fe200078e08ff */
[----:B------:R4:W-:Y:S01]  /*13c0*/  STL.64 [R1+0x100], R54 ;  /* 0x0001003601007387 */ /* 0x0009e20000100a00 */
[-C--:B-1----:R-:W-:Y:S02]  /*13d0*/  LEA R52, P3, R66, R247.reuse, 0x1 ;  /* 0x000000f742347211 */ /* 0x082fe400078608ff */
[----:B--2---:R-:W-:Y:S01]  /*13e0*/  LEA R50, P4, R68, R247, 0x1 ;  /* 0x000000f744327211 */ /* 0x004fe200078808ff */
[----:B------:R-:W-:Y:S01]  /*13f0*/  IMAD R6, R7, 0x2, R128 ;  /* 0x0000000207067824 */ /* 0x000fe200078e0280 */
[----:B------:R-:W-:-:S02]  /*1400*/  LEA.HI.X.SX32 R53, R66, R29, 0x1, P3 ;  /* 0x0000001d42357211 */ /* 0x000fc400018f0eff */
[----:B---3--:R-:W-:Y:S01]  /*1410*/  LEA R48, P5, R70, R247, 0x1 ;  /* 0x000000f746307211 */ /* 0x008fe200078a08ff */
[C---:B------:R-:W-:Y:S01]  /*1420*/  IMAD R130, R7.reuse, 0x2, R6 ;  /* 0x0000000207827824 */ /* 0x040fe200078e0206 */
[-C--:B------:R-:W-:Y:S01]  /*1430*/  LEA.HI.X.SX32 R51, R68, R29.reuse, 0x1, P4 ;  /* 0x0000001d44337211 */ /* 0x080fe200020f0eff */
[----:B------:R1:W-:Y:S01]  /*1440*/  STL.64 [R1+0xf8], R52 ;  /* 0x0000f83401007387 */ /* 0x0003e20000100a00 */
[----:B------:R-:W-:Y:S01]  /*1450*/  LEA.HI.X.SX32 R49, R70, R29, 0x1, P5 ;  /* 0x0000001d46317211 */ /* 0x000fe200028f0eff */
[C---:B------:R-:W-:Y:S01]  /*1460*/  IMAD R0, R7.reuse, 0x2, R130 ;  /* 0x0000000207007824 */ /* 0x040fe200078e0282 */
[C---:B----4-:R-:W-:Y:S01]  /*1470*/  LEA R54, P2, R72.reuse, R247, 0x1 ;  /* 0x000000f748367211 */ /* 0x050fe200078408ff */
[----:B------:R2:W-:Y:S02]  /*1480*/  STL.64 [R1+0xf0], R50 ;  /* 0x0000f03201007387 */ /* 0x0005e40000100a00 */
[----:B------:R-:W-:Y:S01]  /*1490*/  IMAD R4, R7, 0x2, R0 ;  /* 0x0000000207047824 */ /* 0x000fe200078e0200 */
[----:B------:R-:W-:Y:S01]  /*14a0*/  LEA.HI.X.SX32 R55, R72, R29, 0x1, P2 ;  /* 0x0000001d48377211 */ /* 0x000fe200010f0eff */
[----:B------:R3:W-:Y:S01]  /*14b0*/  STL.64 [R1+0xe8], R48 ;  /* 0x0000e83001007387 */ /* 0x0007e20000100a00 */
[----:B------:R-:W-:Y:S01]  /*14c0*/  IMAD R7, R2, 0x2, R21 ;  /* 0x0000000202077824 */ /* 0x000fe200078e0215 */
[----:B-1----:R-:W-:-:S02]  /*14d0*/  LEA R52, P3, R74, R247, 0x1 ;  /* 0x000000f74a347211 */ /* 0x002fc400078608ff */
[----:B------:R1:W-:Y:S01]  /*14e0*/  STL.64 [R1+0xe0], R54 ;  /* 0x0000e03601007387 */ /* 0x0003e20000100a00 */
[----:B------:R-:W-:Y:S01]  /*14f0*/  IMAD R13, R2, 0x2, R7 ;  /* 0x00000002020d7824 */ /* 0x000fe200078e0207 */
[----:B--2---:R-:W-:Y:S02]  /*1500*/  LEA R50, P4, R76, R247, 0x1 ;  /* 0x000000f74c327211 */ /* 0x004fe400078808ff */
[----:B------:R-:W-:Y:S01]  /*1510*/  LEA.HI.X.SX32 R53, R74, R29, 0x1, P3 ;  /* 0x0000001d4a357211 */ /* 0x000fe200018f0eff */
[----:B------:R-:W-:Y:S01]  /*1520*/  IMAD R17, R2, 0x2, R13 ;  /* 0x0000000202117824 */ /* 0x000fe200078e020d */
[----:B---3--:R-:W-:Y:S02]  /*1530*/  LEA R48, P5, R80, R247, 0x1 ;  /* 0x000000f750307211 */ /* 0x008fe400078a08ff */
[-C--:B------:R-:W-:Y:S01]  /*1540*/  LEA.HI.X.SX32 R51, R76, R29.reuse, 0x1, P4 ;  /* 0x0000001d4c337211 */ /* 0x080fe200020f0eff */
[----:B------:R2:W-:Y:S01]  /*1550*/  STL.64 [R1+0xd8], R52 ;  /* 0x0000d83401007387 */ /* 0x0005e20000100a00 */
[----:B------:R-:W-:-:S02]  /*1560*/  LEA.HI.X.SX32 R49, R80, R29, 0x1, P5 ;  /* 0x0000001d50317211 */ /* 0x000fc400028f0eff */
[----:B-1----:R-:W-:Y:S01]  /*1570*/  LEA R54, P2, R82, R247, 0x1 ;  /* 0x000000f752367211 */ /* 0x002fe200078408ff */
[----:B------:R1:W-:Y:S01]  /*1580*/  STL.64 [R1+0xd0], R50 ;  /* 0x0000d03201007387 */ /* 0x0003e20000100a00 */
[----:B------:R-:W-:Y:S02]  /*1590*/  LEA R3, R2, R17, 0x1 ;  /* 0x0000001102037211 */ /* 0x000fe400078e08ff */
[----:B------:R-:W-:Y:S01]  /*15a0*/  LEA.HI.X.SX32 R55, R82, R29, 0x1, P2 ;  /* 0x0000001d52377211 */ /* 0x000fe200010f0eff */
[----:B------:R3:W-:Y:S02]  /*15b0*/  STL.64 [R1+0xc8], R48 ;  /* 0x0000c83001007387 */ /* 0x0007e40000100a00 */
[----:B------:R-:W-:Y:S01]  /*15c0*/  IMAD R5, R2, 0x2, R3 ;  /* 0x0000000202057824 */ /* 0x000fe200078e0203 */
[-C--:B--2---:R-:W-:Y:S01]  /*15d0*/  LEA R52, P3, R84, R247.reuse, 0x1 ;  /* 0x000000f754347211 */ /* 0x084fe200078608ff */
[----:B------:R2:W-:Y:S02]  /*15e0*/  STL.64 [R1+0xc0], R54 ;  /* 0x0000c03601007387 */ /* 0x0005e40000100a00 */
[----:B------:R-:W-:Y:S01]  /*15f0*/  IMAD R11, R2, 0x2, R5 ;  /* 0x00000002020b7824 */ /* 0x000fe200078e0205 */
[----:B-1----:R-:W-:-:S02]  /*1600*/  LEA R50, P4, R86, R247, 0x1 ;  /* 0x000000f756327211 */ /* 0x002fc400078808ff */
[----:B------:R-:W-:Y:S02]  /*1610*/  LEA.HI.X.SX32 R53, R84, R29, 0x1, P3 ;  /* 0x0000001d54357211 */ /* 0x000fe400018f0eff */
[----:B---3--:R-:W-:Y:S02]  /*1620*/  LEA R48, P5, R88, R247, 0x1 ;  /* 0x000000f758307211 */ /* 0x008fe400078a08ff */
[-C--:B------:R-:W-:Y:S01]  /*1630*/  LEA.HI.X.SX32 R51, R86, R29.reuse, 0x1, P4 ;  /* 0x0000001d56337211 */ /* 0x080fe200020f0eff */
[----:B------:R1:W-:Y:S01]  /*1640*/  STL.64 [R1+0xb8], R52 ;  /* 0x0000b83401007387 */ /* 0x0003e20000100a00 */
[----:B------:R-:W-:Y:S02]  /*1650*/  LEA.HI.X.SX32 R49, R88, R29, 0x1, P5 ;  /* 0x0000001d58317211 */ /* 0x000fe400028f0eff */
[----:B------:R-:W-:Y:S02]  /*1660*/  CS2R R88, SRZ ;  /* 0x0000000000587805 */ /* 0x000fe4000001ff00 */
[C---:B--2---:R-:W-:Y:S01]  /*1670*/  LEA R54, P2, R90.reuse, R247, 0x1 ;  /* 0x000000f75a367211 */ /* 0x044fe200078408ff */
[----:B------:R2:W-:Y:S03]  /*1680*/  STL.64 [R1+0xb0], R50 ;  /* 0x0000b03201007387 */ /* 0x0005e60000100a00 */
[----:B------:R-:W-:Y:S01]  /*1690*/  LEA.HI.X.SX32 R55, R90, R29, 0x1, P2 ;  /* 0x0000001d5a377211 */ /* 0x000fe200010f0eff */
[----:B------:R3:W-:Y:S01]  /*16a0*/  STL.64 [R1+0xa8], R48 ;  /* 0x0000a83001007387 */ /* 0x0007e20000100a00 */
[----:B------:R-:W-:-:S02]  /*16b0*/  CS2R R90, SRZ ;  /* 0x00000000005a7805 */ /* 0x000fc4000001ff00 */
[-C--:B-1----:R-:W-:Y:S01]  /*16c0*/  LEA R52, P3, R92, R247.reuse, 0x1 ;  /* 0x000000f75c347211 */ /* 0x082fe200078608ff */
[----:B------:R1:W-:Y:S01]  /*16d0*/  STL.64 [R1+0xa0], R54 ;  /* 0x0000a03601007387 */ /* 0x0003e20000100a00 */
[----:B--2---:R-:W-:Y:S02]  /*16e0*/  LEA R50, P4, R94, R247, 0x1 ;  /* 0x000000f75e327211 */ /* 0x004fe400078808ff */
[----:B------:R-:W-:Y:S02]  /*16f0*/  LEA.HI.X.SX32 R53, R92, R29, 0x1, P3 ;  /* 0x0000001d5c357211 */ /* 0x000fe400018f0eff */
[----:B------:R-:W-:Y:S02]  /*1700*/  CS2R R92, SRZ ;  /* 0x00000000005c7805 */ /* 0x000fe4000001ff00 */
[----:B---3--:R-:W-:Y:S02]  /*1710*/  LEA R48, P5, R96, R247, 0x1 ;  /* 0x000000f760307211 */ /* 0x008fe400078a08ff */
[-C--:B------:R-:W-:Y:S01]  /*1720*/  LEA.HI.X.SX32 R51, R94, R29.reuse, 0x1, P4 ;  /* 0x0000001d5e337211 */ /* 0x080fe200020f0eff */
[----:B------:R2:W-:Y:S01]  /*1730*/  STL.64 [R1+0x98], R52 ;  /* 0x0000983401007387 */ /* 0x0005e20000100a00 */
[----:B------:R-:W-:-:S02]  /*1740*/  LEA.HI.X.SX32 R49, R96, R29, 0x1, P5 ;  /* 0x0000001d60317211 */ /* 0x000fc400028f0eff */
[----:B------:R-:W-:Y:S02]  /*1750*/  CS2R R94, SRZ ;  /* 0x00000000005e7805 */ /* 0x000fe4000001ff00 */
[C---:B-1----:R-:W-:Y:S01]  /*1760*/  LEA R54, P2, R98.reuse, R247, 0x1 ;  /* 0x000000f762367211 */ /* 0x042fe200078408ff */
[----:B------:R1:W-:Y:S01]  /*1770*/  STL.64 [R1+0x90], R50 ;  /* 0x0000903201007387 */ /* 0x0003e20000100a00 */
[----:B------:R-:W-:Y:S02]  /*1780*/  CS2R R96, SRZ ;  /* 0x0000000000607805 */ /* 0x000fe4000001ff00 */
[----:B------:R-:W-:Y:S01]  /*1790*/  LEA.HI.X.SX32 R55, R98, R29, 0x1, P2 ;  /* 0x0000001d62377211 */ /* 0x000fe200010f0eff */
[----:B------:R3:W-:Y:S01]  /*17a0*/  STL.64 [R1+0x88], R48 ;  /* 0x0000883001007387 */ /* 0x0007e20000100a00 */
[----:B------:R-:W-:Y:S02]  /*17b0*/  CS2R R98, SRZ ;  /* 0x0000000000627805 */ /* 0x000fe4000001ff00 */
[-C--:B--2---:R-:W-:Y:S01]  /*17c0*/  LEA R52, P3, R100, R247.reuse, 0x1 ;  /* 0x000000f764347211 */ /* 0x084fe200078608ff */
[----:B------:R2:W-:Y:S01]  /*17d0*/  STL.64 [R1+0x80], R54 ;  /* 0x0000803601007387 */ /* 0x0005e20000100a00 */
[----:B-1----:R-:W-:-:S02]  /*17e0*/  LEA R50, P4, R102, R247, 0x1 ;  /* 0x000000f766327211 */ /* 0x002fc400078808ff */
[----:B------:R-:W-:Y:S02]  /*17f0*/  LEA.HI.X.SX32 R53, R100, R29, 0x1, P3 ;  /* 0x0000001d64357211 */ /* 0x000fe400018f0eff */
[----:B------:R-:W-:Y:S02]  /*1800*/  CS2R R100, SRZ ;  /* 0x0000000000647805 */ /* 0x000fe4000001ff00 */
[----:B---3--:R-:W-:Y:S02]  /*1810*/  LEA R48, P5, R104, R247, 0x1 ;  /* 0x000000f768307211 */ /* 0x008fe400078a08ff */
[-C--:B------:R-:W-:Y:S01]  /*1820*/  LEA.HI.X.SX32 R51, R102, R29.reuse, 0x1, P4 ;  /* 0x0000001d66337211 */ /* 0x080fe200020f0eff */
[----:B------:R1:W-:Y:S01]  /*1830*/  STL.64 [R1+0x78], R52 ;  /* 0x0000783401007387 */ /* 0x0003e20000100a00 */
[----:B------:R-:W-:Y:S02]  /*1840*/  LEA.HI.X.SX32 R49, R104, R29, 0x1, P5 ;  /* 0x0000001d68317211 */ /* 0x000fe400028f0eff */
[----:B------:R-:W-:-:S02]  /*1850*/  CS2R R102, SRZ ;  /* 0x0000000000667805 */ /* 0x000fc4000001ff00 */
[C---:B--2---:R-:W-:Y:S01]  /*1860*/  LEA R54, P2, R106.reuse, R247, 0x1 ;  /* 0x000000f76a367211 */ /* 0x044fe200078408ff */
[----:B------:R2:W-:Y:S03]  /*1870*/  STL.64 [R1+0x70], R50 ;  /* 0x0000703201007387 */ /* 0x0005e60000100a00 */
[----:B------:R-:W-:Y:S01]  /*1880*/  LEA.HI.X.SX32 R55, R106, R29, 0x1, P2 ;  /* 0x0000001d6a377211 */ /* 0x000fe200010f0eff */
[----:B------:R3:W-:Y:S01]  /*1890*/  STL.64 [R1+0x68], R48 ;  /* 0x0000683001007387 */ /* 0x0007e20000100a00 */
[----:B-1----:R-:W-:-:S03]  /*18a0*/  LEA R52, P3, R108, R247, 0x1 ;  /* 0x000000f76c347211 */ /* 0x002fc600078608ff */
[----:B------:R1:W-:Y:S01]  /*18b0*/  STL.64 [R1+0x60], R54 ;  /* 0x0000603601007387 */ /* 0x0003e20000100a00 */
[----:B--2---:R-:W-:Y:S02]  /*18c0*/  LEA R50, P4, R110, R247, 0x1 ;  /* 0x000000f76e327211 */ /* 0x004fe400078808ff */
[----:B------:R-:W-:Y:S02]  /*18d0*/  LEA.HI.X.SX32 R53, R108, R29, 0x1, P3 ;  /* 0x0000001d6c357211 */ /* 0x000fe400018f0eff */
[----:B---3--:R-:W-:Y:S02]  /*18e0*/  LEA R48, P5, R112, R247, 0x1 ;  /* 0x000000f770307211 */ /* 0x008fe400078a08ff */
[-C--:B------:R-:W-:Y:S01]  /*18f0*/  LEA.HI.X.SX32 R51, R110, R29.reuse, 0x1, P4 ;  /* 0x0000001d6e337211 */ /* 0x080fe200020f0eff */
[----:B------:R2:W-:Y:S01]  /*1900*/  STL.64 [R1+0x58], R52 ;  /* 0x0000583401007387 */ /* 0x0005e20000100a00 */
[----:B------:R-:W-:Y:S02]  /*1910*/  LEA.HI.X.SX32 R49, R112, R29, 0x1, P5 ;  /* 0x0000001d70317211 */ /* 0x000fe400028f0eff */
[C---:B-1----:R-:W-:Y:S01]  /*1920*/  LEA R54, P2, R114.reuse, R247, 0x1 ;  /* 0x000000f772367211 */ /* 0x042fe200078408ff */
[----:B------:R1:W-:Y:S03]  /*1930*/  STL.64 [R1+0x50], R50 ;  /* 0x0000503201007387 */ /* 0x0003e60000100a00 */
[----:B------:R-:W-:Y:S01]  /*1940*/  LEA.HI.X.SX32 R55, R114, R29, 0x1, P2 ;  /* 0x0000001d72377211 */ /* 0x000fe200010f0eff */
[----:B------:R3:W-:Y:S01]  /*1950*/  STL.64 [R1+0x48], R48 ;  /* 0x0000483001007387 */ /* 0x0007e20000100a00 */
[----:B--2---:R-:W-:-:S03]  /*1960*/  LEA R52, P3, R116, R247, 0x1 ;  /* 0x000000f774347211 */ /* 0x004fc600078608ff */
[----:B------:R2:W-:Y:S01]  /*1970*/  STL.64 [R1+0x40], R54 ;  /* 0x0000403601007387 */ /* 0x0005e20000100a00 */
[----:B-1----:R-:W-:Y:S02]  /*1980*/  LEA R50, P4, R118, R247, 0x1 ;  /* 0x000000f776327211 */ /* 0x002fe400078808ff */
[----:B------:R-:W-:Y:S02]  /*1990*/  LEA.HI.X.SX32 R53, R116, R29, 0x1, P3 ;  /* 0x0000001d74357211 */ /* 0x000fe400018f0eff */
[----:B---3--:R-:W-:Y:S02]  /*19a0*/  LEA R48, P5, R120, R247, 0x1 ;  /* 0x000000f778307211 */ /* 0x008fe400078a08ff */
[-C--:B------:R-:W-:Y:S01]  /*19b0*/  LEA.HI.X.SX32 R51, R118, R29.reuse, 0x1, P4 ;  /* 0x0000001d76337211 */ /* 0x080fe200020f0eff */
[----:B------:R1:W-:Y:S01]  /*19c0*/  STL.64 [R1+0x38], R52 ;  /* 0x0000383401007387 */ /* 0x0003e20000100a00 */
[----:B------:R-:W-:Y:S02]  /*19d0*/  LEA.HI.X.SX32 R49, R120, R29, 0x1, P5 ;  /* 0x0000001d78317211 */ /* 0x000fe400028f0eff */
[C---:B--2---:R-:W-:Y:S01]  /*19e0*/  LEA R54, P2, R122.reuse, R247, 0x1 ;  /* 0x000000f77a367211 */ /* 0x044fe200078408ff */
[----:B------:R2:W-:Y:S03]  /*19f0*/  STL.64 [R1+0x30], R50 ;  /* 0x0000303201007387 */ /* 0x0005e60000100a00 */
[----:B------:R-:W-:Y:S01]  /*1a00*/  LEA.HI.X.SX32 R55, R122, R29, 0x1, P2 ;  /* 0x0000001d7a377211 */ /* 0x000fe200010f0eff */
[----:B------:R3:W-:Y:S01]  /*1a10*/  STL.64 [R1+0x28], R48 ;  /* 0x0000283001007387 */ /* 0x0007e20000100a00 */
[----:B-1----:R-:W-:-:S03]  /*1a20*/  LEA R52, P3, R124, R247, 0x1 ;  /* 0x000000f77c347211 */ /* 0x002fc600078608ff */
[----:B------:R-:W-:Y:S01]  /*1a30*/  STL.64 [R1+0x20], R54 ;  /* 0x0000203601007387 */ /* 0x000fe20000100a00 */
[----:B--2---:R-:W-:Y:S02]  /*1a40*/  LEA R50, P4, R126, R247, 0x1 ;  /* 0x000000f77e327211 */ /* 0x004fe400078808ff */
[----:B------:R-:W-:Y:S02]  /*1a50*/  LEA.HI.X.SX32 R53, R124, R29, 0x1, P3 ;  /* 0x0000001d7c357211 */ /* 0x000fe400018f0eff */
[----:B---3--:R-:W-:Y:S02]  /*1a60*/  LEA R48, P5, R128, R247, 0x1 ;  /* 0x000000f780307211 */ /* 0x008fe400078a08ff */
[-C--:B------:R-:W-:Y:S02]  /*1a70*/  LEA.HI.X.SX32 R51, R126, R29.reuse, 0x1, P4 ;  /* 0x0000001d7e337211 */ /* 0x080fe400020f0eff */
[----:B------:R-:W-:Y:S02]  /*1a80*/  LEA.HI.X.SX32 R49, R128, R29, 0x1, P5 ;  /* 0x0000001d80317211 */ /* 0x000fe400028f0eff */
[----:B------:R-:W-:-:S02]  /*1a90*/  LEA R250, P3, R130, R247, 0x1 ;  /* 0x000000f782fa7211 */ /* 0x000fc400078608ff */
[-C--:B------:R-:W-:Y:S01]  /*1aa0*/  LEA R248, P4, R0, R247.reuse, 0x1 ;  /* 0x000000f700f87211 */ /* 0x080fe200078808ff */
[----:B------:R1:W-:Y:S01]  /*1ab0*/  STL.64 [R1+0x8], R48 ;  /* 0x0000083001007387 */ /* 0x0003e20000100a00 */
[----:B------:R-:W-:Y:S02]  /*1ac0*/  LEA R246, P5, R4, R247, 0x1 ;  /* 0x000000f704f67211 */ /* 0x000fe400078a08ff */
[-C--:B------:R-:W-:Y:S01]  /*1ad0*/  LEA.HI.X.SX32 R251, R130, R29.reuse, 0x1, P3 ;  /* 0x0000001d82fb7211 */ /* 0x080fe200018f0eff */
[----:B------:R-:W-:Y:S01]  /*1ae0*/  STL.64 [R1+0x18], R52 ;  /* 0x0000183401007387 */ /* 0x000fe20000100a00 */
[----:B------:R-:W-:Y:S01]  /*1af0*/  LEA.HI.X.SX32 R249, R0, R29, 0x1, P4 ;  /* 0x0000001d00f97211 */ /* 0x000fe200020f0eff */
[----:B------:R-:W-:Y:S02]  /*1b00*/  IMAD.HI R0, R27, 0x2, RZ ;  /* 0x000000021b007827 */ /* 0x000fe400078e02ff */
[----:B------:R-:W-:Y:S01]  /*1b10*/  STL.64 [R1+0x10], R50 ;  /* 0x0000103201007387 */ /* 0x000fe20000100a00 */
[----:B-1----:R-:W-:-:S02]  /*1b20*/  LEA R48, P2, R6, R247, 0x1 ;  /* 0x000000f706307211 */ /* 0x002fc400078408ff */
[-C--:B------:R-:W-:Y:S02]  /*1b30*/  LEA.HI.X.SX32 R247, R4, R29.reuse, 0x1, P5 ;  /* 0x0000001d04f77211 */ /* 0x080fe400028f0eff */
[----:B------:R-:W-:Y:S01]  /*1b40*/  LEA.HI.X.SX32 R49, R6, R29, 0x1, P2 ;  /* 0x0000001d06317211 */ /* 0x000fe200010f0eff */
[----:B------:R-:W-:-:S04]  /*1b50*/  IMAD.SHL.U32 R29, R27, 0x2, RZ ;  /* 0x000000021b1d7824 */ /* 0x000fc800078e00ff */
[----:B------:R1:W-:Y:S01]  /*1b60*/  STL.64 [R1], R48 ;  /* 0x0000003001007387 */ /* 0x0003e20000100a00 */
[----:B-----5:R-:W-:Y:S01]  /*1b70*/  IADD3 R78, P2, P3, R29, UR4, R78 ;  /* 0x000000041d4e7c10 */ /* 0x020fe2000fb5e04e */
[----:B------:R-:W-:-:S03]  /*1b80*/  UMOV UR4, URZ ;  /* 0x000000ff00047c82 */ /* 0x000fc60008000000 */
[----:B------:R-:W-:Y:S02]  /*1b90*/  IADD3.X R0, PT, PT, R0, UR7, R79, P2, P3 ;  /* 0x0000000700007c10 */ /* 0x000fe400097e644f */
[-C--:B------:R-:W-:Y:S02]  /*1ba0*/  LEA R244, P2, R31, R78.reuse, 0x1 ;  /* 0x0000004e1ff47211 */ /* 0x080fe400078408ff */
[----:B------:R-:W-:Y:S02]  /*1bb0*/  LEA R242, P3, R33, R78, 0x1 ;  /* 0x0000004e21f27211 */ /* 0x000fe400078608ff */
[-C--:B------:R-:W-:Y:S01]  /*1bc0*/  LEA.HI.X.SX32 R245, R31, R0.reuse, 0x1, P2 ;  /* 0x000000001ff57211 */ /* 0x080fe200010f0eff */
[----:B-1----:R-:W-:Y:S01]  /*1bd0*/  IMAD R49, R2, 0x2, R11 ;  /* 0x0000000202317824 */ /* 0x002fe200078e020b */
[----:B------:R-:W-:Y:S02]  /*1be0*/  LEA.HI.X.SX32 R243, R33, R0, 0x1, P3 ;  /* 0x0000000021f37211 */ /* 0x000fe400018f0eff */
[----:B------:R-:W-:-:S02]  /*1bf0*/  LEA R236, P4, R35, R78, 0x1 ;  /* 0x0000004e23ec7211 */ /* 0x000fc400078808ff */
[C---:B------:R-:W-:Y:S02]  /*1c00*/  LEA R27, R2.reuse, R49, 0x1 ;  /* 0x00000031021b7211 */ /* 0x040fe400078e08ff */
[----:B------:R-:W-:Y:S02]  /*1c10*/  LEA.HI.X.SX32 R237, R35, R0, 0x1, P4 ;  /* 0x0000000023ed7211 */ /* 0x000fe400020f0eff */
[-C--:B------:R-:W-:Y:S01]  /*1c20*/  LEA R232, P2, R37, R78.reuse, 0x1 ;  /* 0x0000004e25e87211 */ /* 0x080fe200078408ff */
[C---:B------:R-:W-:Y:S01]  /*1c30*/  IMAD R29, R2.reuse, 0x2, R27 ;  /* 0x00000002021d7824 */ /* 0x040fe200078e021b */
[----:B------:R-:W-:Y:S02]  /*1c40*/  LEA R228, P3, R39, R78, 0x1 ;  /* 0x0000004e27e47211 */ /* 0x000fe400078608ff */
[----:B------:R-:W-:Y:S01]  /*1c50*/  LEA.HI.X.SX32 R233, R37, R0, 0x1, P2 ;  /* 0x0000000025e97211 */ /* 0x000fe200010f0eff */
[----:B------:R-:W-:Y:S01]  /*1c60*/  IMAD R51, R2, 0x2, R29 ;  /* 0x0000000202337824 */ /* 0x000fe200078e021d */
[----:B------:R-:W-:-:S02]  /*1c70*/  LEA R220, P2, R43, R78, 0x1 ;  /* 0x0000004e2bdc7211 */ /* 0x000fc400078408ff */
[----:B------:R-:W-:Y:S01]  /*1c80*/  LEA R224, P4, R41, R78, 0x1 ;  /* 0x0000004e29e07211 */ /* 0x000fe200078808ff */
[C---:B------:R-:W-:Y:S01]  /*1c90*/  IMAD R31, R2.reuse, 0x2, R51 ;  /* 0x00000002021f7824 */ /* 0x040fe200078e0233 */
[-C--:B------:R-:W-:Y:S02]  /*1ca0*/  LEA.HI.X.SX32 R229, R39, R0.reuse, 0x1, P3 ;  /* 0x0000000027e57211 */ /* 0x080fe400018f0eff */
[-C--:B------:R-:W-:Y:S01]  /*1cb0*/  LEA.HI.X.SX32 R221, R43, R0.reuse, 0x1, P2 ;  /* 0x000000002bdd7211 */ /* 0x080fe200010f0eff */
[C---:B------:R-:W-:Y:S01]  /*1cc0*/  IMAD R33, R2.reuse, 0x2, R31 ;  /* 0x0000000202217824 */ /* 0x040fe200078e021f */
[----:B------:R-:W-:Y:S02]  /*1cd0*/  LEA.HI.X.SX32 R225, R41, R0, 0x1, P4 ;  /* 0x0000000029e17211 */ /* 0x000fe400020f0eff */
[----:B------:R-:W-:Y:S02]  /*1ce0*/  LEA R216, P3, R45, R78, 0x1 ;  /* 0x0000004e2dd87211 */ /* 0x000fe400078608ff */
[----:B------:R-:W-:-:S02]  /*1cf0*/  LEA R35, R2, R33, 0x1 ;  /* 0x0000002102237211 */ /* 0x000fc400078e08ff */
[-C--:B------:R-:W-:Y:S02]  /*1d00*/  LEA R208, P2, R15, R78.reuse, 0x1 ;  /* 0x0000004e0fd07211 */ /* 0x080fe400078408ff */
[----:B------:R-:W-:Y:S01]  /*1d10*/  LEA R212, P4, R47, R78, 0x1 ;  /* 0x0000004e2fd47211 */ /* 0x000fe200078808ff */
[C---:B------:R-:W-:Y:S01]  /*1d20*/  IMAD R37, R2.reuse, 0x2, R35 ;  /* 0x0000000202257824 */ /* 0x040fe200078e0223 */
[-C--:B------:R-:W-:Y:S02]  /*1d30*/  LEA.HI.X.SX32 R217, R45, R0.reuse, 0x1, P3 ;  /* 0x000000002dd97211 */ /* 0x080fe400018f0eff */
[----:B------:R-:W-:Y:S01]  /*1d40*/  LEA.HI.X.SX32 R209, R15, R0, 0x1, P2 ;  /* 0x000000000fd17211 */ /* 0x000fe200010f0eff */
[C---:B------:R-:W-:Y:S01]  /*1d50*/  IMAD R39, R2.reuse, 0x2, R37 ;  /* 0x0000000202277824 */ /* 0x040fe200078e0225 */
[----:B------:R-:W-:Y:S02]  /*1d60*/  LEA R206, P3, R23, R78, 0x1 ;  /* 0x0000004e17ce7211 */ /* 0x000fe400078608ff */
[----:B------:R-:W-:Y:S01]  /*1d70*/  LEA.HI.X.SX32 R213, R47, R0, 0x1, P4 ;  /* 0x000000002fd57211 */ /* 0x000fe200020f0eff */
[----:B------:R-:W-:Y:S01]  /*1d80*/  IMAD R41, R2, 0x2, R39 ;  /* 0x0000000202297824 */ /* 0x000fe200078e0227 */
[----:B------:R-:W-:-:S02]  /*1d90*/  LEA R204, P4, R25, R78, 0x1 ;  /* 0x0000004e19cc7211 */ /* 0x000fc400078808ff */
[----:B------:R-:W-:Y:S01]  /*1da0*/  LEA.HI.X.SX32 R207, R23, R0, 0x1, P3 ;  /* 0x0000000017cf7211 */ /* 0x000fe200018f0eff */
[C---:B------:R-:W-:Y:S01]  /*1db0*/  IMAD R15, R2.reuse, 0x2, R41 ;  /* 0x00000002020f7824 */ /* 0x040fe200078e0229 */
[----:B------:R-:W-:Y:S02]  /*1dc0*/  LEA R200, P2, R9, R78, 0x1 ;  /* 0x0000004e09c87211 */ /* 0x000fe400078408ff */
[----:B------:R-:W-:Y:S02]  /*1dd0*/  LEA.HI.X.SX32 R205, R25, R0, 0x1, P4 ;  /* 0x0000000019cd7211 */ /* 0x000fe400020f0eff */
[C---:B------:R-:W-:Y:S02]  /*1de0*/  LEA R23, R2.reuse, R15, 0x1 ;  /* 0x0000000f02177211 */ /* 0x040fe400078e08ff */
        /* <DEDUP_REMOVED lines=8> */
[----:B------:R-:W-:Y:S02]  /*1e70*/  LEA R180, P3, R13, R78, 0x1 ;  /* 0x0000004e0db47211 */ /* 0x000fe400078608ff */
[-C--:B------:R-:W-:Y:S01]  /*1e80*/  LEA.HI.X.SX32 R183, R7, R0.reuse, 0x1, P2 ;  /* 0x0000000007b77211 */ /* 0x080fe200010f0eff */
[----:B------:R-:W-:Y:S01]  /*1e90*/  IMAD R7, R2, 0x2, R21 ;  /* 0x0000000202077824 */ /* 0x000fe200078e0215 */
[----:B------:R-:W-:-:S02]  /*1ea0*/  LEA.HI.X.SX32 R181, R13, R0, 0x1, P3 ;  /* 0x000000000db57211 */ /* 0x000fc400018f0eff */
[-C--:B------:R-:W-:Y:S01]  /*1eb0*/  LEA R178, P4, R17, R78.reuse, 0x1 ;  /* 0x0000004e11b27211 */ /* 0x080fe200078808ff */
[C---:B------:R-:W-:Y:S01]  /*1ec0*/  IMAD R13, R2.reuse, 0x2, R7 ;  /* 0x00000002020d7824 */ /* 0x040fe200078e0207 */
[----:B------:R-:W-:Y:S02]  /*1ed0*/  LEA R176, P2, R3, R78, 0x1 ;  /* 0x0000004e03b07211 */ /* 0x000fe400078408ff */
[-C--:B------:R-:W-:Y:S02]  /*1ee0*/  LEA.HI.X.SX32 R179, R17, R0.reuse, 0x1, P4 ;  /* 0x0000000011b37211 */ /* 0x080fe400020f0eff */
[----:B------:R-:W-:Y:S02]  /*1ef0*/  LEA.HI.X.SX32 R177, R3, R0, 0x1, P2 ;  /* 0x0000000003b17211 */ /* 0x000fe400010f0eff */
[----:B------:R-:W-:Y:S02]  /*1f00*/  LEA R172, P4, R11, R78, 0x1 ;  /* 0x0000004e0bac7211 */ /* 0x000fe400078808ff */
[----:B------:R-:W-:-:S02]  /*1f10*/  LEA R3, R2, R13, 0x1 ;  /* 0x0000000d02037211 */ /* 0x000fc400078e08ff */
[----:B------:R-:W-:Y:S02]  /*1f20*/  LEA.HI.X.SX32 R173, R11, R0, 0x1, P4 ;  /* 0x000000000bad7211 */ /* 0x000fe400020f0eff */
[-C--:B------:R-:W-:Y:S01]  /*1f30*/  LEA R174, P3, R5, R78.reuse, 0x1 ;  /* 0x0000004e05ae7211 */ /* 0x080fe200078608ff */
[C---:B------:R-:W-:Y:S01]  /*1f40*/  IMAD R11, R2.reuse, 0x2, R3 ;  /* 0x00000002020b7824 */ /* 0x040fe200078e0203 */
[----:B------:R-:W-:Y:S02]  /*1f50*/  LEA R166, P4, R29, R78, 0x1 ;  /* 0x0000004e1da67211 */ /* 0x000fe400078808ff */
[----:B------:R-:W-:Y:S01]  /*1f60*/  LEA.HI.X.SX32 R175, R5, R0, 0x1, P3 ;  /* 0x0000000005af7211 */ /* 0x000fe200018f0eff */
[C---:B------:R-:W-:Y:S01]  /*1f70*/  IMAD R43, R2.reuse, 0x2, R11 ;  /* 0x00000002022b7824 */ /* 0x040fe200078e020b */
[----:B------:R-:W-:Y:S02]  /*1f80*/  LEA R168, P3, R27, R78, 0x1 ;  /* 0x0000004e1ba87211 */ /* 0x000fe400078608ff */
[----:B------:R-:W-:Y:S01]  /*1f90*/  LEA.HI.X.SX32 R167, R29, R0, 0x1, P4 ;  /* 0x000000001da77211 */ /* 0x000fe200020f0eff */
[----:B------:R-:W-:Y:S01]  /*1fa0*/  IMAD R45, R2, 0x2, R43 ;  /* 0x00000002022d7824 */ /* 0x000fe200078e022b */
[----:B------:R-:W-:-:S02]  /*1fb0*/  LEA R170, P2, R49, R78, 0x1 ;  /* 0x0000004e31aa7211 */ /* 0x000fc400078408ff */
[----:B------:R-:W-:Y:S01]  /*1fc0*/  LEA R160, P4, R33, R78, 0x1 ;  /* 0x0000004e21a07211 */ /* 0x000fe200078808ff */
[----:B------:R-:W-:Y:S01]  /*1fd0*/  IMAD R47, R2, 0x2, R45 ;  /* 0x00000002022f7824 */ /* 0x000fe200078e022d */
[----:B------:R-:W-:Y:S02]  /*1fe0*/  LEA.HI.X.SX32 R169, R27, R0, 0x1, P3 ;  /* 0x000000001ba97211 */ /* 0x000fe400018f0eff */
[----:B------:R-:W-:Y:S02]  /*1ff0*/  LEA R162, P3, R31, R78, 0x1 ;  /* 0x0000004e1fa27211 */ /* 0x000fe400078608ff */
[-C--:B------:R-:W-:Y:S02]  /*2000*/  LEA.HI.X.SX32 R171, R49, R0.reuse, 0x1, P2 ;  /* 0x0000000031ab7211 */ /* 0x080fe400010f0eff */
[----:B------:R-:W-:Y:S02]  /*2010*/  LEA.HI.X.SX32 R161, R33, R0, 0x1, P4 ;  /* 0x0000000021a17211 */ /* 0x000fe400020f0eff */
[----:B------:R-:W-:-:S02]  /*2020*/  LEA R154, P4, R39, R78, 0x1 ;  /* 0x0000004e279a7211 */ /* 0x000fc400078808ff */
[C---:B------:R-:W-:Y:S02]  /*2030*/  LEA R49, R2.reuse, R47, 0x1 ;  /* 0x0000002f02317211 */ /* 0x040fe400078e08ff */
[----:B------:R-:W-:Y:S02]  /*2040*/  LEA.HI.X.SX32 R163, R31, R0, 0x1, P3 ;  /* 0x000000001fa37211 */ /* 0x000fe400018f0eff */
[-C--:B------:R-:W-:Y:S02]  /*2050*/  LEA R156, P3, R37, R78.reuse, 0x1 ;  /* 0x0000004e259c7211 */ /* 0x080fe400078608ff */
[----:B------:R-:W-:Y:S02]  /*2060*/  LEA R164, P2, R51, R78, 0x1 ;  /* 0x0000004e33a47211 */ /* 0x000fe400078408ff */
[-C--:B------:R-:W-:Y:S01]  /*2070*/  LEA.HI.X.SX32 R155, R39, R0.reuse, 0x1, P4 ;  /* 0x00000000279b7211 */ /* 0x080fe200020f0eff */
[----:B------:R-:W-:Y:S01]  /*2080*/  IMAD R39, R2, 0x2, R49 ;  /* 0x0000000202277824 */ /* 0x000fe200078e0231 */
[----:B------:R-:W-:-:S02]  /*2090*/  LEA.HI.X.SX32 R157, R37, R0, 0x1, P3 ;  /* 0x00000000259d7211 */ /* 0x000fc400018f0eff */
[----:B------:R-:W-:Y:S01]  /*20a0*/  LEA.HI.X.SX32 R165, R51, R0, 0x1, P2 ;  /* 0x0000000033a57211 */ /* 0x000fe200010f0eff */
[C---:B------:R-:W-:Y:S01]  /*20b0*/  IMAD R51, R2.reuse, 0x2, R39 ;  /* 0x0000000202337824 */ /* 0x040fe200078e0227 */
[-C--:B------:R-:W-:Y:S02]  /*20c0*/  LEA R150, P3, R15, R78.reuse, 0x1 ;  /* 0x0000004e0f967211 */ /* 0x080fe400078608ff */
[----:B------:R-:W-:Y:S02]  /*20d0*/  LEA R16, P4, R23, R78, 0x1 ;  /* 0x0000004e17107211 */ /* 0x000fe400078808ff */
[-C--:B------:R-:W-:Y:S01]  /*20e0*/  LEA.HI.X.SX32 R151, R15, R0.reuse, 0x1, P3 ;  /* 0x000000000f977211 */ /* 0x080fe200018f0eff */
[C---:B------:R-:W-:Y:S01]  /*20f0*/  IMAD R15, R2.reuse, 0x2, R51 ;  /* 0x00000002020f7824 */ /* 0x040fe200078e0233 */
[----:B------:R-:W-:Y:S02]  /*2100*/  LEA.HI.X.SX32 R17, R23, R0, 0x1, P4 ;  /* 0x0000000017117211 */ /* 0x000fe400020f0eff */
[-C--:B------:R-:W-:Y:S01]  /*2110*/  LEA R22, P4, R7, R78.reuse, 0x1 ;  /* 0x0000004e07167211 */ /* 0x080fe200078808ff */
[----:B------:R-:W-:Y:S01]  /*2120*/  IMAD R53, R2, 0x2, R15 ;  /* 0x0000000202357824 */ /* 0x000fe200078e020f */
[----:B------:R-:W-:-:S02]  /*2130*/  LEA R158, P2, R35, R78, 0x1 ;  /* 0x0000004e239e7211 */ /* 0x000fc400078408ff */
[----:B------:R-:W-:Y:S02]  /*2140*/  LEA.HI.X.SX32 R23, R7, R0, 0x1, P4 ;  /* 0x0000000007177211 */ /* 0x000fe400020f0eff */
[C---:B------:R-:W-:Y:S02]  /*2150*/  LEA R7, R2.reuse, R53, 0x1 ;  /* 0x0000003502077211 */ /* 0x040fe400078e08ff */
[----:B------:R-:W-:Y:S02]  /*2160*/  LEA R20, P3, R21, R78, 0x1 ;  /* 0x0000004e15147211 */ /* 0x000fe400078608ff */
        /* <DEDUP_REMOVED lines=8> */
[-C--:B------:R-:W-:Y:S02]  /*21f0*/  LEA R18, P2, R9, R78.reuse, 0x1 ;  /* 0x0000004e09127211 */ /* 0x080fe400078408ff */
[----:B------:R-:W-:Y:S02]  /*2200*/  LEA R28, P4, R11, R78, 0x1 ;  /* 0x0000004e0b1c7211 */ /* 0x000fe400078808ff */
[-C--:B------:R-:W-:Y:S01]  /*2210*/  LEA.HI.X.SX32 R27, R3, R0.reuse, 0x1, P3 ;  /* 0x00000000031b7211 */ /* 0x080fe200018f0eff */
[----:B------:R-:W-:Y:S01]  /*2220*/  IMAD R3, R2, 0x2, R57 ;  /* 0x0000000202037824 */ /* 0x000fe200078e0239 */
[----:B------:R-:W-:Y:S02]  /*2230*/  LEA.HI.X.SX32 R19, R9, R0, 0x1, P2 ;  /* 0x0000000009137211 */ /* 0x000fe400010f0eff */
[----:B------:R-:W-:-:S02]  /*2240*/  LEA R24, P2, R13, R78, 0x1 ;  /* 0x0000004e0d187211 */ /* 0x000fc400078408ff */
[----:B------:R-:W-:Y:S02]  /*2250*/  LEA.HI.X.SX32 R29, R11, R0, 0x1, P4 ;  /* 0x000000000b1d7211 */ /* 0x000fe400020f0eff */
[----:B------:R-:W-:Y:S02]  /*2260*/  LEA R34, P4, R47, R78, 0x1 ;  /* 0x0000004e2f227211 */ /* 0x000fe400078808ff */
[C---:B------:R-:W-:Y:S02]  /*2270*/  LEA R11, R2.reuse, R3, 0x1 ;  /* 0x00000003020b7211 */ /* 0x040fe400078e08ff */
[----:B------:R-:W-:Y:S02]  /*2280*/  LEA.HI.X.SX32 R25, R13, R0, 0x1, P2 ;  /* 0x000000000d197211 */ /* 0x000fe400010f0eff */
[----:B------:R-:W-:Y:S01]  /*2290*/  LEA R30, P2, R43, R78, 0x1 ;  /* 0x0000004e2b1e7211 */ /* 0x000fe200078408ff */
[----:B------:R-:W-:Y:S01]  /*22a0*/  IMAD R13, R2, 0x2, R11 ;  /* 0x00000002020d7824 */ /* 0x000fe200078e020b */
[----:B------:R-:W-:-:S02]  /*22b0*/  LEA.HI.X.SX32 R35, R47, R0, 0x1, P4 ;  /* 0x000000002f237211 */ /* 0x000fc400020f0eff */
[----:B------:R-:W-:Y:S01]  /*22c0*/  LEA R40, P4, R51, R78, 0x1 ;  /* 0x0000004e33287211 */ /* 0x000fe200078808ff */
[----:B------:R-:W-:Y:S01]  /*22d0*/  IMAD R6, R2, 0x2, R13 ;  /* 0x0000000202067824 */ /* 0x000fe200078e020d */
[----:B------:R-:W-:Y:S02]  /*22e0*/  LEA.HI.X.SX32 R31, R43, R0, 0x1, P2 ;  /* 0x000000002b1f7211 */ /* 0x000fe400010f0eff */
[----:B------:R-:W-:Y:S02]  /*22f0*/  LEA R36, P2, R49, R78, 0x1 ;  /* 0x0000004e31247211 */ /* 0x000fe400078408ff */
[----:B------:R-:W-:Y:S02]  /*2300*/  LEA.HI.X.SX32 R41, R51, R0, 0x1, P4 ;  /* 0x0000000033297211 */ /* 0x000fe400020f0eff */
[-C--:B------:R-:W-:Y:S02]  /*2310*/  LEA R46, P4, R7, R78.reuse, 0x1 ;  /* 0x0000004e072e7211 */ /* 0x080fe400078808ff */
[----:B------:R-:W-:-:S02]  /*2320*/  LEA R32, P3, R45, R78, 0x1 ;  /* 0x0000004e2d207211 */ /* 0x000fc400078608ff */
[----:B------:R-:W-:Y:S02]  /*2330*/  LEA.HI.X.SX32 R37, R49, R0, 0x1, P2 ;  /* 0x0000000031257211 */ /* 0x000fe400010f0eff */
[----:B------:R-:W-:Y:S02]  /*2340*/  LEA R42, P2, R15, R78, 0x1 ;  /* 0x0000004e0f2a7211 */ /* 0x000fe400078408ff */
[-C--:B------:R-:W-:Y:S01]  /*2350*/  LEA.HI.X.SX32 R47, R7, R0.reuse, 0x1, P4 ;  /* 0x00000000072f7211 */ /* 0x080fe200020f0eff */
[C---:B------:R-:W-:Y:S01]  /*2360*/  IMAD R7, R2.reuse, 0x2, R6 ;  /* 0x0000000202077824 */ /* 0x040fe200078e0206 */
[----:B------:R-:W-:Y:S02]  /*2370*/  LEA.HI.X.SX32 R33, R45, R0, 0x1, P3 ;  /* 0x000000002d217211 */ /* 0x000fe400018f0eff */
[----:B------:R-:W-:Y:S01]  /*2380*/  LEA R38, P3, R39, R78, 0x1 ;  /* 0x0000004e27267211 */ /* 0x000fe200078608ff */
[----:B------:R-:W-:Y:S01]  /*2390*/  IMAD R9, R2, 0x2, R7 ;  /* 0x0000000202097824 */ /* 0x000fe200078e0207 */
[----:B------:R-:W-:Y:S01]  /*23a0*/  LEA.HI.X.SX32 R43, R15, R0, 0x1, P2 ;  /* 0x000000000f2b7211 */ /* 0x000fe200010f0eff */
[----:B------:R-:W-:Y:S01]  /*23b0*/  IMAD.MOV.U32 R15, RZ, RZ, 0x3f800000 ;  /* 0x3f800000ff0f7424 */ /* 0x000fe200078e00ff */
[----:B------:R-:W-:-:S02]  /*23c0*/  LEA R48, P2, R5, R78, 0x1 ;  /* 0x0000004e05307211 */ /* 0x000fc400078408ff */
[----:B------:R-:W-:Y:S02]  /*23d0*/  LEA.HI.X.SX32 R39, R39, R0, 0x1, P3 ;  /* 0x0000000027277211 */ /* 0x000fe400018f0eff */
[----:B------:R-:W-:Y:S02]  /*23e0*/  LEA R44, P3, R53, R78, 0x1 ;  /* 0x0000004e352c7211 */ /* 0x000fe400078608ff */
[-C--:B------:R-:W-:Y:S02]  /*23f0*/  LEA.HI.X.SX32 R49, R5, R0.reuse, 0x1, P2 ;  /* 0x0000000005317211 */ /* 0x080fe400010f0eff */
[C---:B------:R-:W-:Y:S02]  /*2400*/  LEA R5, R2.reuse, R9, 0x1 ;  /* 0x0000000902057211 */ /* 0x040fe400078e08ff */
[----:B------:R-:W-:Y:S02]  /*2410*/  LEA.HI.X.SX32 R45, R53, R0, 0x1, P3 ;  /* 0x00000000352d7211 */ /* 0x000fe400018f0eff */
[-C--:B------:R-:W-:Y:S01]  /*2420*/  LEA R50, P3, R55, R78.reuse, 0x1 ;  /* 0x0000004e37327211 */ /* 0x080fe200078608ff */
[----:B------:R-:W-:Y:S01]  /*2430*/  IMAD R4, R2, 0x2, R5 ;  /* 0x0000000202047824 */ /* 0x000fe200078e0205 */
[----:B------:R-:W-:-:S02]  /*2440*/  LEA R54, P2, R3, R78, 0x1 ;  /* 0x0000004e03367211 */ /* 0x000fc400078408ff */
[----:B------:R-:W-:Y:S02]  /*2450*/  LEA R52, P4, R57, R78, 0x1 ;  /* 0x0000004e39347211 */ /* 0x000fe400078808ff */
[----:B------:R-:W-:Y:S02]  /*2460*/  LEA.HI.X.SX32 R51, R55, R0, 0x1, P3 ;  /* 0x0000000037337211 */ /* 0x000fe400018f0eff */
[----:B------:R-:W-:Y:S02]  /*2470*/  LEA R56, P3, R11, R78, 0x1 ;  /* 0x0000004e0b387211 */ /* 0x000fe400078608ff */
[-C--:B------:R-:W-:Y:S01]  /*2480*/  LEA.HI.X.SX32 R55, R3, R0.reuse, 0x1, P2 ;  /* 0x0000000003377211 */ /* 0x080fe200010f0eff */
[C---:B------:R-:W-:Y:S01]  /*2490*/  IMAD R3, R2.reuse, 0x2, R4 ;  /* 0x0000000202037824 */ /* 0x040fe200078e0204 */
[-C--:B------:R-:W-:Y:S02]  /*24a0*/  LEA.HI.X.SX32 R53, R57, R0.reuse, 0x1, P4 ;  /* 0x0000000039357211 */ /* 0x080fe400020f0eff */
[----:B------:R-:W-:Y:S01]  /*24b0*/  LEA.HI.X.SX32 R57, R11, R0, 0x1, P3 ;  /* 0x000000000b397211 */ /* 0x000fe200018f0eff */
[----:B------:R-:W-:Y:S01]  /*24c0*/  IMAD R8, R2, 0x2, R3 ;  /* 0x0000000202087824 */ /* 0x000fe200078e0203 */
[----:B------:R-:W-:-:S02]  /*24d0*/  LEA R62, P3, R7, R78, 0x1 ;  /* 0x0000004e073e7211 */ /* 0x000fc400078608ff */
[----:B------:R-:W-:Y:S02]  /*24e0*/  LEA R58, P4, R13, R78, 0x1 ;  /* 0x0000004e0d3a7211 */ /* 0x000fe400078808ff */
[----:B------:R-:W-:Y:S01]  /*24f0*/  LEA.HI.X.SX32 R63, R7, R0, 0x1, P3 ;  /* 0x00000000073f7211 */ /* 0x000fe200018f0eff */
[----:B------:R-:W-:Y:S01]  /*2500*/  IMAD R7, R2, 0x2, R8 ;  /* 0x0000000202077824 */ /* 0x000fe200078e0208 */
[C---:B------:R-:W-:Y:S02]  /*2510*/  LEA R60, P2, R6.reuse, R78, 0x1 ;  /* 0x0000004e063c7211 */ /* 0x040fe400078408ff */
[----:B------:R-:W-:Y:S02]  /*2520*/  LEA.HI.X.SX32 R59, R13, R0, 0x1, P4 ;  /* 0x000000000d3b7211 */ /* 0x000fe400020f0eff */
[----:B------:R-:W-:Y:S02]  /*2530*/  LEA R64, P4, R9, R78, 0x1 ;  /* 0x0000004e09407211 */ /* 0x000fe400078808ff */
[----:B------:R-:W-:-:S02]  /*2540*/  LEA.HI.X.SX32 R61, R6, R0, 0x1, P2 ;  /* 0x00000000063d7211 */ /* 0x000fc400010f0eff */
[C---:B------:R-:W-:Y:S02]  /*2550*/  LEA R6, R2.reuse, R7, 0x1 ;  /* 0x0000000702067211 */ /* 0x040fe400078e08ff */
[----:B------:R-:W-:Y:S01]  /*2560*/  LEA.HI.X.SX32 R65, R9, R0, 0x1, P4 ;  /* 0x0000000009417211 */ /* 0x000fe200020f0eff */
[----:B------:R-:W-:Y:S01]  /*2570*/  IMAD.MOV.U32 R9, RZ, RZ, -0x800000 ;  /* 0xff800000ff097424 */ /* 0x000fe200078e00ff */
[-C--:B------:R-:W-:Y:S01]  /*2580*/  LEA R66, P2, R5, R78.reuse, 0x1 ;  /* 0x0000004e05427211 */ /* 0x080fe200078408ff */
[----:B------:R-:W-:Y:S01]  /*2590*/  IMAD R2, R2, 0x2, R6 ;  /* 0x0000000202027824 */ /* 0x000fe200078e0206 */
[-C--:B------:R-:W-:Y:S02]  /*25a0*/  LEA R68, P3, R4, R78.reuse, 0x1 ;  /* 0x0000004e04447211 */ /* 0x080fe400078608ff */
[----:B------:R-:W-:Y:S02]  /*25b0*/  LEA R70, P4, R3, R78, 0x1 ;  /* 0x0000004e03467211 */ /* 0x000fe400078808ff */
[----:B------:R-:W-:-:S02]  /*25c0*/  LEA.HI.X.SX32 R67, R5, R0, 0x1, P2 ;  /* 0x0000000005437211 */ /* 0x000fc400010f0eff */
[-C--:B------:R-:W-:Y:S02]  /*25d0*/  LEA.HI.X.SX32 R69, R4, R0.reuse, 0x1, P3 ;  /* 0x0000000004457211 */ /* 0x080fe400018f0eff */
[----:B------:R-:W-:Y:S02]  /*25e0*/  LEA.HI.X.SX32 R71, R3, R0, 0x1, P4 ;  /* 0x0000000003477211 */ /* 0x000fe400020f0eff */
[-C--:B------:R-:W-:Y:S02]  /*25f0*/  LEA R72, P2, R8, R78.reuse, 0x1 ;  /* 0x0000004e08487211 */ /* 0x080fe400078408ff */
[-C--:B------:R-:W-:Y:S02]  /*2600*/  LEA R74, P3, R7, R78.reuse, 0x1 ;  /* 0x0000004e074a7211 */ /* 0x080fe400078608ff */
[-C--:B------:R-:W-:Y:S02]  /*2610*/  LEA R76, P4, R6, R78.reuse, 0x1 ;  /* 0x0000004e064c7211 */ /* 0x080fe400078808ff */
[----:B------:R-:W-:-:S02]  /*2620*/  LEA R78, P5, R2, R78, 0x1 ;  /* 0x0000004e024e7211 */ /* 0x000fc400078a08ff */
[-C--:B------:R-:W-:Y:S01]  /*2630*/  LEA.HI.X.SX32 R73, R8, R0.reuse, 0x1, P2 ;  /* 0x0000000008497211 */ /* 0x080fe200010f0eff */
[----:B------:R-:W-:Y:S01]  /*2640*/  IMAD.MOV.U32 R8, RZ, RZ, -0x800000 ;  /* 0xff800000ff087424 */ /* 0x000fe200078e00ff */
[-C--:B------:R-:W-:Y:S02]  /*2650*/  LEA.HI.X.SX32 R75, R7, R0.reuse, 0x1, P3 ;  /* 0x00000000074b7211 */ /* 0x080fe400018f0eff */
[-C--:B------:R-:W-:Y:S02]  /*2660*/  LEA.HI.X.SX32 R77, R6, R0.reuse, 0x1, P4 ;  /* 0x00000000064d7211 */ /* 0x080fe400020f0eff */
[----:B------:R-:W-:Y:S02]  /*2670*/  CS2R R6, SRZ ;  /* 0x0000000000067805 */ /* 0x000fe4000001ff00 */
[----:B------:R-:W-:Y:S01]  /*2680*/  LEA.HI.X.SX32 R79, R2, R0, 0x1, P5 ;  /* 0x00000000024f7211 */ /* 0x000fe200028f0eff */
[----:B------:R-:W-:Y:S01]  /*2690*/  IMAD.MOV.U32 R2, RZ, RZ, -0x800000 ;  /* 0xff800000ff027424 */ /* 0x000fe200078e00ff */
[----:B0-----:R-:W-:-:S07]  /*26a0*/  MOV R3, 0xff800000 ;  /* 0xff80000000037802 */ /* 0x001fce0000000f00 */
.L_x_1:
[----:B------:R-:W2:Y:S04]  /*26b0*/  LDL.64 R12, [R1+0x1c0] ;  /* 0x0001c000010c7983 */ /* 0x000ea80000100a00 */
[----:B------:R-:W3:Y:S04]  /*26c0*/  LDL.64 R106, [R1+0x1b8] ;  /* 0x0001b800016a7983 */ /* 0x000ee80000100a00 */
[----:B------:R-:W4:Y:S04]  /*26d0*/  LDL.64 R124, [R1+0x198] ;  /* 0x00019800017c7983 */ /* 0x000f280000100a00 */
[----:B------:R-:W5:Y:S04]  /*26e0*/  LDL.64 R120, [R1+0x180] ;  /* 0x0001800001787983 */ /* 0x000f680000100a00 */
        /* <DEDUP_REMOVED lines=34> */
[----:B------:R-:W5:Y:S01]  /*2910*/  LDL.64 R214, [R1+0x48] ;  /* 0x0000480001d67983 */ /* 0x000f620000100a00 */
[----:B--2---:R-:W-:-:S04]  /*2920*/  IMAD.WIDE R12, R7, 0x2, R12 ;  /* 0x00000002070c7825 */ /* 0x004fc800078e020c */
[C---:B---3--:R-:W-:Y:S01]  /*2930*/  IMAD.WIDE R110, R7.reuse, 0x2, R106 ;  /* 0x00000002076e7825 */ /* 0x048fe200078e026a */
[----:B------:R4:W2:Y:S04]  /*2940*/  LDG.E.U16 R138, desc[UR10][R12.64] ;  /* 0x0000000a0c8a7981 */ /* 0x0008a8000c1e1500 */
[----:B------:R-:W3:Y:S04]  /*2950*/  LDL.64 R106, [R1+0x158] ;  /* 0x00015800016a7983 */ /* 0x000ee80000100a00 */
[----:B------:R-:W2:Y:S01]  /*2960*/  LDG.E.U16 R110, desc[UR10][R110.64] ;  /* 0x0000000a6e6e7981 */ /* 0x000ea2000c1e1500 */
[----:B----4-:R-:W-:-:S03]  /*2970*/  IMAD.WIDE R12, R7, 0x2, R124 ;  /* 0x00000002070c7825 */ /* 0x010fc600078e027c */
[----:B------:R-:W4:Y:S01]  /*2980*/  LDL.64 R124, [R1+0x128] ;  /* 0x00012800017c7983 */ /* 0x000f220000100a00 */
[----:B-----5:R-:W-:-:S03]  /*2990*/  IMAD.WIDE R82, R7, 0x2, R82 ;  /* 0x0000000207527825 */ /* 0x020fc600078e0252 */
[----:B------:R0:W5:Y:S01]  /*29a0*/  LDG.E.U16 R111, desc[UR10][R12.64] ;  /* 0x0000000a0c6f7981 */ /* 0x000162000c1e1500 */
[----:B------:R-:W-:-:S03]  /*29b0*/  IMAD.WIDE R86, R7, 0x2, R86 ;  /* 0x0000000207567825 */ /* 0x000fc600078e0256 */
[----:B------:R-:W2:Y:S01]  /*29c0*/  LDG.E.U16 R139, desc[UR10][R82.64] ;  /* 0x0000000a528b7981 */ /* 0x000ea2000c1e1500 */
[----:B------:R-:W-:-:S04]  /*29d0*/  IMAD.WIDE R80, R7, 0x2, R80 ;  /* 0x0000000207507825 */ /* 0x000fc800078e0250 */
[C---:B0-----:R-:W-:Y:S02]  /*29e0*/  IMAD.WIDE R12, R7.reuse, 0x2, R120 ;  /* 0x00000002070c7825 */ /* 0x041fe400078e0278 */
[----:B------:R-:W2:Y:S04]  /*29f0*/  LDL.64 R120, [R1+0x120] ;  /* 0x0001200001787983 */ /* 0x000ea80000100a00 */
[----:B------:R0:W5:Y:S04]  /*2a00*/  LDG.E.U16 R82, desc[UR10][R86.64] ;  /* 0x0000000a56527981 */ /* 0x000168000c1e1500 */
[----:B------:R1:W5:Y:S01]  /*2a10*/  LDG.E.U16 R83, desc[UR10][R80.64] ;  /* 0x0000000a50537981 */ /* 0x000362000c1e1500 */
[----:B0-----:R-:W-:-:S03]  /*2a20*/  IMAD.WIDE R86, R7, 0x2, R118 ;  /* 0x0000000207567825 */ /* 0x001fc600078e0276 */
[----:B------:R-:W5:Y:S01]  /*2a30*/  LDL.64 R118, [R1+0x110] ;  /* 0x0001100001767983 */ /* 0x000f620000100a00 */
[----:B-1----:R-:W-:-:S03]  /*2a40*/  IMAD.WIDE R80, R7, 0x2, R126 ;  /* 0x0000000207507825 */ /* 0x002fc600078e027e */
[----:B------:R-:W5:Y:S01]  /*2a50*/  LDL.64 R126, [R1+0x118] ;  /* 0x00011800017e7983 */ /* 0x000f620000100a00 */
[----:B------:R-:W-:-:S03]  /*2a60*/  IMAD.WIDE R4, R7, 0x2, R4 ;  /* 0x0000000207047825 */ /* 0x000fc600078e0204 */
[----:B------:R-:W5:Y:S01]  /*2a70*/  LDG.E.U16 R86, desc[UR10][R86.64] ;  /* 0x0000000a56567981 */ /* 0x000f62000c1e1500 */
[----:B------:R-:W-:-:S03]  /*2a80*/  IMAD.WIDE R84, R7, 0x2, R84 ;  /* 0x0000000207547825 */ /* 0x000fc600078e0254 */
[----:B------:R-:W5:Y:S01]  /*2a90*/  LDG.E.U16 R5, desc[UR10][R4.64] ;  /* 0x0000000a04057981 */ /* 0x000f62000c1e1500 */
[----:B------:R-:W-:-:S03]  /*2aa0*/  IMAD.WIDE R104, R7, 0x2, R104 ;  /* 0x0000000207687825 */ /* 0x000fc600078e0268 */
[----:B------:R-:W5:Y:S01]  /*2ab0*/  LDG.E.U16 R84, desc[UR10][R84.64] ;  /* 0x0000000a54547981 */ /* 0x000f62000c1e1500 */
[----:B------:R-:W-:-:S03]  /*2ac0*/  IMAD.WIDE R108, R7, 0x2, R108 ;  /* 0x00000002076c7825 */ /* 0x000fc600078e026c */
[----:B------:R0:W5:Y:S01]  /*2ad0*/  LDG.E.U16 R4, desc[UR10][R80.64] ;  /* 0x0000000a50047981 */ /* 0x000162000c1e1500 */
[----:B------:R-:W-:-:S03]  /*2ae0*/  IMAD.WIDE R112, R7, 0x2, R112 ;  /* 0x0000000207707825 */ /* 0x000fc600078e0270 */
[----:B------:R1:W5:Y:S04]  /*2af0*/  LDG.E.U16 R85, desc[UR10][R104.64] ;  /* 0x0000000a68557981 */ /* 0x000368000c1e1500 */
[----:B------:R-:W5:Y:S01]  /*2b00*/  LDG.E.U16 R112, desc[UR10][R112.64] ;  /* 0x0000000a70707981 */ /* 0x000f62000c1e1500 */
[----:B0-----:R-:W-:-:S03]  /*2b10*/  IMAD.WIDE R80, R7, 0x2, R122 ;  /* 0x0000000207507825 */ /* 0x001fc600078e027a */
[----:B------:R0:W5:Y:S01]  /*2b20*/  LDG.E.U16 R122, desc[UR10][R108.64] ;  /* 0x0000000a6c7a7981 */ /* 0x000162000c1e1500 */
[----:B-1----:R-:W-:-:S03]  /*2b30*/  IMAD.WIDE R104, R7, 0x2, R116 ;  /* 0x0000000207687825 */ /* 0x002fc600078e0274 */
[----:B------:R-:W5:Y:S04]  /*2b40*/  LDL.64 R116, [R1+0xf8] ;  /* 0x0000f80001747983 */ /* 0x000f680000100a00 */
[----:B------:R1:W5:Y:S01]  /*2b50*/  LDG.E.U16 R123, desc[UR10][R12.64] ;  /* 0x0000000a0c7b7981 */ /* 0x000362000c1e1500 */
[----:B0-----:R-:W-:-:S03]  /*2b60*/  IMAD.WIDE R108, R7, 0x2, R136 ;  /* 0x00000002076c7825 */ /* 0x001fc600078e0288 */
[----:B------:R-:W5:Y:S04]  /*2b70*/  LDL.64 R136, [R1+0xc0] ;  /* 0x0000c00001887983 */ /* 0x000f680000100a00 */
[----:B------:R0:W5:Y:S01]  /*2b80*/  LDG.E.U16 R87, desc[UR10][R104.64] ;  /* 0x0000000a68577981 */ /* 0x000162000c1e1500 */
[----:B-1----:R-:W-:-:S03]  /*2b90*/  IMAD.WIDE R12, R7, 0x2, R140 ;  /* 0x00000002070c7825 */ /* 0x002fc600078e028c */
[----:B------:R-:W5:Y:S01]  /*2ba0*/  LDG.E.U16 R81, desc[UR10][R80.64] ;  /* 0x0000000a50517981 */ /* 0x000f62000c1e1500 */
[----:B------:R-:W-:-:S03]  /*2bb0*/  IMAD.WIDE R114, R7, 0x2, R114 ;  /* 0x0000000207727825 */ /* 0x000fc600078e0272 */
[----:B------:R-:W5:Y:S01]  /*2bc0*/  LDG.E.U16 R13, desc[UR10][R12.64] ;  /* 0x0000000a0c0d7981 */ /* 0x000f62000c1e1500 */
[----:B0-----:R-:W-:-:S03]  /*2bd0*/  IMAD.WIDE R104, R7, 0x2, R128 ;  /* 0x0000000207687825 */ /* 0x001fc600078e0280 */
[----:B------:R-:W5:Y:S04]  /*2be0*/  LDL.64 R128, [R1+0xe0] ;  /* 0x0000e00001807983 */ /* 0x000f680000100a00 */
[----:B------:R0:W5:Y:S04]  /*2bf0*/  LDG.E.U16 R80, desc[UR10][R114.64] ;  /* 0x0000000a72507981 */ /* 0x000168000c1e1500 */
[----:B------:R-:W5:Y:S04]  /*2c00*/  LDL.64 R140, [R1+0x40] ;  /* 0x00004000018c7983 */ /* 0x000f680000100a00 */
[----:B------:R-:W5:Y:S01]  /*2c10*/  LDG.E.U16 R104, desc[UR10][R104.64] ;  /* 0x0000000a68687981 */ /* 0x000f62000c1e1500 */
[----:B0-----:R-:W-:-:S03]  /*2c20*/  IMAD.WIDE R114, R7, 0x2, R134 ;  /* 0x0000000207727825 */ /* 0x001fc600078e0286 */
[----:B------:R-:W5:Y:S04]  /*2c30*/  LDL.64 R134, [R1] ;  /* 0x0000000001867983 */ /* 0x000f680000100a00 */
[----:B------:R-:W5:Y:S01]  /*2c40*/  LDG.E.U16 R114, desc[UR10][R114.64] ;  /* 0x0000000a72727981 */ /* 0x000f62000c1e1500 */
[----:B---3--:R-:W-:-:S05]  /*2c50*/  IMAD.WIDE R106, R7, 0x2, R106 ;  /* 0x00000002076a7825 */ /* 0x008fca00078e026a */
[----:B------:R4:W3:Y:S02]  /*2c60*/  LDG.E.U16 R113, desc[UR10][R106.64] ;  /* 0x0000000a6a717981 */ /* 0x0008e4000c1e1500 */
[----:B----4-:R-:W-:-:S05]  /*2c70*/  IMAD.WIDE R106, R7, 0x2, R124 ;  /* 0x00000002076a7825 */ /* 0x010fca00078e027c */
[----:B------:R0:W4:Y:S01]  /*2c80*/  LDG.E.U16 R12, desc[UR10][R106.64] ;  /* 0x0000000a6a0c7981 */ /* 0x000122000c1e1500 */
[----:B--2---:R-:W-:-:S03]  /*2c90*/  IMAD.WIDE R124, R7, 0x2, R120 ;  /* 0x00000002077c7825 */ /* 0x004fc600078e0278 */
[----:B------:R1:W2:Y:S01]  /*2ca0*/  LDG.E.U16 R121, desc[UR10][R108.64] ;  /* 0x0000000a6c797981 */ /* 0x0002a2000c1e1500 */
[----:B0-----:R-:W-:-:S03]  /*2cb0*/  IMAD.WIDE R106, R7, 0x2, R132 ;  /* 0x00000002076a7825 */ /* 0x001fc600078e0284 */
[----:B------:R-:W2:Y:S04]  /*2cc0*/  LDG.E.U16 R124, desc[UR10][R124.64] ;  /* 0x0000000a7c7c7981 */ /* 0x000ea8000c1e1500 */
[----:B------:R-:W2:Y:S01]  /*2cd0*/  LDL.64 R132, [R1+0x20] ;  /* 0x0000200001847983 */ /* 0x000ea20000100a00 */
[----:B-1----:R-:W-:-:S03]  /*2ce0*/  IMAD.WIDE R108, R7, 0x2, R130 ;  /* 0x00000002076c7825 */ /* 0x002fc600078e0282 */
[----:B------:R-:W2:Y:S01]  /*2cf0*/  LDL.64 R130, [R1+0xa0] ;  /* 0x0000a00001827983 */ /* 0x000ea20000100a00 */
[----:B-----5:R-:W-:-:S03]  /*2d00*/  IMAD.WIDE R118, R7, 0x2, R118 ;  /* 0x0000000207767825 */ /* 0x020fc600078e0276 */
[----:B------:R0:W5:Y:S01]  /*2d10*/  LDG.E.U16 R125, desc[UR10][R106.64] ;  /* 0x0000000a6a7d7981 */ /* 0x000162000c1e1500 */
[----:B------:R-:W-:-:S03]  /*2d20*/  IMAD.WIDE R126, R7, 0x2, R126 ;  /* 0x00000002077e7825 */ /* 0x000fc600078e027e */
[----:B------:R1:W3:Y:S04]  /*2d30*/  LDG.E.U16 R105, desc[UR10][R118.64] ;  /* 0x0000000a76697981 */ /* 0x0002e8000c1e1500 */
[----:B------:R1:W3:Y:S01]  /*2d40*/  LDG.E.U16 R115, desc[UR10][R126.64] ;  /* 0x0000000a7e737981 */ /* 0x0002e2000c1e1500 */
[----:B0-----:R-:W-:-:S03]  /*2d50*/  IMAD.WIDE R106, R7, 0x2, R188 ;  /* 0x00000002076a7825 */ /* 0x001fc600078e02bc */
[----:B------:R-:W3:Y:S01]  /*2d60*/  LDL.64 R188, [R1+0x78] ;  /* 0x0000780001bc7983 */ /* 0x000ee20000100a00 */
[----:B-1----:R-:W-:-:S03]  /*2d70*/  IMAD.WIDE R118, R7, 0x2, R184 ;  /* 0x0000000207767825 */ /* 0x002fc600078e02b8 */
[----:B------:R-:W3:Y:S01]  /*2d80*/  LDG.E.U16 R106, desc[UR10][R106.64] ;  /* 0x0000000a6a6a7981 */ /* 0x000ee2000c1e1500 */
[----:B------:R-:W-:-:S03]  /*2d90*/  IMAD.WIDE R126, R7, 0x2, R186 ;  /* 0x00000002077e7825 */ /* 0x000fc600078e02ba */
[----:B------:R-:W3:Y:S04]  /*2da0*/  LDL.64 R186, [R1+0x58] ;  /* 0x0000580001ba7983 */ /* 0x000ee80000100a00 */
[----:B------:R-:W4:Y:S04]  /*2db0*/  LDG.E.U16 R0, desc[UR10][R108.64] ;  /* 0x0000000a6c007981 */ /* 0x000f28000c1e1500 */
[----:B------:R0:W4:Y:S04]  /*2dc0*/  LDG.E.U16 R107, desc[UR10][R118.64] ;  /* 0x0000000a766b7981 */ /* 0x000128000c1e1500 */
[----:B------:R-:W4:Y:S01]  /*2dd0*/  LDL.64 R184, [R1+0x38] ;  /* 0x0000380001b87983 */ /* 0x000f220000100a00 */
[----:B0-----:R-:W-:-:S03]  /*2de0*/  IMAD.WIDE R118, R7, 0x2, R146 ;  /* 0x0000000207767825 */ /* 0x001fc600078e0292 */
[----:B------:R-:W4:Y:S01]  /*2df0*/  LDL.64 R146, [R1+0x18] ;  /* 0x0000180001927983 */ /* 0x000f220000100a00 */
[----:B------:R-:W-:-:S03]  /*2e00*/  IMAD.WIDE R116, R7, 0x2, R116 ;  /* 0x0000000207747825 */ /* 0x000fc600078e0274 */
[----:B------:R-:W5:Y:S01]  /*2e10*/  LDG.E.U16 R118, desc[UR10][R118.64] ;  /* 0x0000000a76767981 */ /* 0x000f62000c1e1500 */
[----:B------:R-:W-:-:S03]  /*2e20*/  IMAD.WIDE R108, R7, 0x2, R136 ;  /* 0x00000002076c7825 */ /* 0x000fc600078e0288 */
[----:B------:R-:W5:Y:S04]  /*2e30*/  LDG.E.U16 R116, desc[UR10][R116.64] ;  /* 0x0000000a74747981 */ /* 0x000f68000c1e1500 */
[----:B------:R0:W5:Y:S04]  /*2e40*/  LDG.E.U16 R137, desc[UR10][R108.64] ;  /* 0x0000000a6c897981 */ /* 0x000168000c1e1500 */
[----:B------:R1:W5:Y:S01]  /*2e50*/  LDG.E.U16 R117, desc[UR10][R126.64] ;  /* 0x0000000a7e757981 */ /* 0x000362000c1e1500 */
[----:B------:R-:W-:-:S04]  /*2e60*/  IMAD.WIDE R128, R7, 0x2, R128 ;  /* 0x0000000207807825 */ /* 0x000fc800078e0280 */
[C---:B0-----:R-:W-:Y:S01]  /*2e70*/  IMAD.WIDE R108, R7.reuse, 0x2, R194 ;  /* 0x00000002076c7825 */ /* 0x041fe200078e02c2 */
[----:B------:R0:W5:Y:S03]  /*2e80*/  LDG.E.U16 R120, desc[UR10][R128.64] ;  /* 0x0000000a80787981 */ /* 0x000166000c1e1500 */
[C---:B-1----:R-:W-:Y:S01]  /*2e90*/  IMAD.WIDE R126, R7.reuse, 0x2, R190 ;  /* 0x00000002077e7825 */ /* 0x042fe200078e02be */
[----:B------:R-:W5:Y:S04]  /*2ea0*/  LDL.64 R194, [R1+0x88] ;  /* 0x0000880001c27983 */ /* 0x000f680000100a00 */
[----:B------:R-:W5:Y:S01]  /*2eb0*/  LDG.E.U16 R108, desc[UR10][R108.64] ;  /* 0x0000000a6c6c7981 */ /* 0x000f62000c1e1500 */
[----:B0-----:R-:W-:-:S03]  /*2ec0*/  IMAD.WIDE R128, R7, 0x2, R192 ;  /* 0x0000000207807825 */ /* 0x001fc600078e02c0 */
[----:B------:R-:W5:Y:S04]  /*2ed0*/  LDL.64 R190, [R1+0x30] ;  /* 0x0000300001be7983 */ /* 0x000f680000100a00 */
[----:B------:R-:W5:Y:S04]  /*2ee0*/  LDG.E.U16 R119, desc[UR10][R128.64] ;  /* 0x0000000a80777981 */ /* 0x000f68000c1e1500 */
[----:B------:R0:W5:Y:S04]  /*2ef0*/  LDG.E.U16 R109, desc[UR10][R126.64] ;  /* 0x0000000a7e6d7981 */ /* 0x000168000c1e1500 */
[----:B------:R-:W5:Y:S01]  /*2f00*/  LDL.64 R192, [R1+0x68] ;  /* 0x0000680001c07983 */ /* 0x000f620000100a00 */
[----:B0-----:R-:W-:-:S04]  /*2f10*/  IMAD.WIDE R126, R7, 0x2, R144 ;  /* 0x00000002077e7825 */ /* 0x001fc800078e0290 */
[----:B------:R-:W-:-:S04]  /*2f20*/  IMAD.WIDE R128, R7, 0x2, R142 ;  /* 0x0000000207807825 */ /* 0x000fc800078e028e */
[----:B--2---:R-:W-:-:S05]  /*2f30*/  IMAD.WIDE R130, R7, 0x2, R130 ;  /* 0x0000000207827825 */ /* 0x004fca00078e0282 */
[----:B------:R0:W2:Y:S01]  /*2f40*/  LDG.E.U16 R136, desc[UR10][R130.64] ;  /* 0x0000000a82887981 */ /* 0x0000a2000c1e1500 */
[----:B------:R-:W-:-:S05]  /*2f50*/  IMAD.WIDE R132, R7, 0x2, R132 ;  /* 0x0000000207847825 */ /* 0x000fca00078e0284 */
[----:B------:R-:W2:Y:S01]  /*2f60*/  LDG.E.U16 R143, desc[UR10][R132.64] ;  /* 0x0000000a848f7981 */ /* 0x000ea2000c1e1500 */
[----:B0-----:R-:W-:-:S03]  /*2f70*/  IMAD.WIDE R130, R7, 0x2, R140 ;  /* 0x0000000207827825 */ /* 0x001fc600078e028c */
[----:B------:R3:W2:Y:S04]  /*2f80*/  LDG.E.U16 R140, desc[UR10][R126.64] ;  /* 0x0000000a7e8c7981 */ /* 0x0006a8000c1e1500 */
[----:B------:R0:W2:Y:S01]  /*2f90*/  LDG.E.U16 R141, desc[UR10][R128.64] ;  /* 0x0000000a808d7981 */ /* 0x0000a2000c1e1500 */
[----:B------:R-:W-:-:S03]  /*2fa0*/  IMAD.WIDE R134, R7, 0x2, R134 ;  /* 0x0000000207867825 */ /* 0x000fc600078e0286 */
[----:B------:R-:W2:Y:S01]  /*2fb0*/  LDG.E.U16 R142, desc[UR10][R130.64] ;  /* 0x0000000a828e7981 */ /* 0x000ea2000c1e1500 */
[----:B---3--:R-:W-:-:S03]  /*2fc0*/  IMAD.WIDE R126, R7, 0x2, R188 ;  /* 0x00000002077e7825 */ /* 0x008fc600078e02bc */
[----:B------:R-:W3:Y:S01]  /*2fd0*/  LDL.64 R188, [R1+0x10] ;  /* 0x0000100001bc7983 */ /* 0x000ee20000100a00 */
[----:B0-----:R-:W-:-:S03]  /*2fe0*/  IMAD.WIDE R128, R7, 0x2, R186 ;  /* 0x0000000207807825 */ /* 0x001fc600078e02ba */
[----:B------:R0:W2:Y:S04]  /*2ff0*/  LDG.E.U16 R145, desc[UR10][R126.64] ;  /* 0x0000000a7e917981 */ /* 0x0000a8000c1e1500 */
[----:B------:R-:W2:Y:S01]  /*3000*/  LDG.E.U16 R144, desc[UR10][R134.64] ;  /* 0x0000000a86907981 */ /* 0x000ea2000c1e1500 */
[----:B----4-:R-:W-:-:S03]  /*3010*/  IMAD.WIDE R132, R7, 0x2, R146 ;  /* 0x0000000207847825 */ /* 0x010fc600078e0292 */
[----:B------:R1:W4:Y:S01]  /*3020*/  LDG.E.U16 R146, desc[UR10][R128.64] ;  /* 0x0000000a80927981 */ /* 0x000322000c1e1500 */
[----:B0-----:R-:W-:-:S03]  /*3030*/  IMAD.WIDE R126, R7, 0x2, R210 ;  /* 0x00000002077e7825 */ /* 0x001fc600078e02d2 */
[----:B------:R-:W2:Y:S01]  /*3040*/  LDL.64 R210, [R1+0x28] ;  /* 0x0000280001d27983 */ /* 0x000ea20000100a00 */
[----:B------:R-:W-:-:S03]  /*3050*/  IMAD.WIDE R130, R7, 0x2, R184 ;  /* 0x0000000207827825 */ /* 0x000fc600078e02b8 */
[----:B------:R-:W2:Y:S01]  /*3060*/  LDG.E.U16 R185, desc[UR10][R132.64] ;  /* 0x0000000a84b97981 */ /* 0x000ea2000c1e1500 */
[----:B-1----:R-:W-:-:S03]  /*3070*/  IMAD.WIDE R128, R7, 0x2, R202 ;  /* 0x0000000207807825 */ /* 0x002fc600078e02ca */
[----:B------:R-:W4:Y:S01]  /*3080*/  LDL.64 R202, [R1+0x8] ;  /* 0x0000080001ca7983 */ /* 0x000f220000100a00 */
[----:B------:R-:W-:-:S03]  /*3090*/  IMAD.WIDE R134, R7, 0x2, R250 ;  /* 0x0000000207867825 */ /* 0x000fc600078e02fa */
[----:B------:R-:W4:Y:S04]  /*30a0*/  LDG.E.U16 R147, desc[UR10][R130.64] ;  /* 0x0000000a82937981 */ /* 0x000f28000c1e1500 */
[----:B------:R0:W4:Y:S01]  /*30b0*/  LDG.E.U16 R186, desc[UR10][R134.64] ;  /* 0x0000000a86ba7981 */ /* 0x000122000c1e1500 */
[----:B------:R-:W-:-:S03]  /*30c0*/  IMAD.WIDE R10, R7, 0x2, R10 ;  /* 0x00000002070a7825 */ /* 0x000fc600078e020a */
[----:B------:R1:W4:Y:S04]  /*30d0*/  LDG.E.U16 R187, desc[UR10][R126.64] ;  /* 0x0000000a7ebb7981 */ /* 0x000328000c1e1500 */
[----:B------:R-:W4:Y:S01]  /*30e0*/  LDG.E.U16 R10, desc[UR10][R10.64] ;  /* 0x0000000a0a0a7981 */ /* 0x000f22000c1e1500 */
[----:B0-----:R-:W-:-:S04]  /*30f0*/  IMAD.WIDE R134, R7, 0x2, R248 ;  /* 0x0000000207867825 */ /* 0x001fc800078e02f8 */
[C---:B-----5:R-:W-:Y:S02]  /*3100*/  IMAD.WIDE R130, R7.reuse, 0x2, R190 ;  /* 0x0000000207827825 */ /* 0x060fe400078e02be */
[----:B------:R0:W5:Y:S02]  /*3110*/  LDG.E.U16 R191, desc[UR10][R134.64] ;  /* 0x0000000a86bf7981 */ /* 0x000164000c1e1500 */
[----:B-1----:R-:W-:-:S04]  /*3120*/  IMAD.WIDE R126, R7, 0x2, R226 ;  /* 0x00000002077e7825 */ /* 0x002fc800078e02e2 */
[C---:B0-----:R-:W-:Y:S02]  /*3130*/  IMAD.WIDE R134, R7.reuse, 0x2, R192 ;  /* 0x0000000207867825 */ /* 0x041fe400078e02c0 */
[----:B------:R0:W5:Y:S04]  /*3140*/  LDG.E.U16 R192, desc[UR10][R126.64] ;  /* 0x0000000a7ec07981 */ /* 0x000168000c1e1500 */
[----:B------:R-:W5:Y:S01]  /*3150*/  LDG.E.U16 R134, desc[UR10][R134.64] ;  /* 0x0000000a86867981 */ /* 0x000f62000c1e1500 */
[----:B0-----:R-:W-:-:S06]  /*3160*/  IMAD.WIDE R126, R7, 0x2, R214 ;  /* 0x00000002077e7825 */ /* 0x001fcc00078e02d6 */
[----:B------:R-:W5:Y:S01]  /*3170*/  LDG.E.U16 R126, desc[UR10][R126.64] ;  /* 0x0000000a7e7e7981 */ /* 0x000f62000c1e1500 */
[----:B---3--:R-:W-:-:S03]  /*3180*/  IMAD.WIDE R132, R7, 0x2, R188 ;  /* 0x0000000207847825 */ /* 0x008fc600078e02bc */
[----:B------:R0:W3:Y:S04]  /*3190*/  LDG.E.U16 R188, desc[UR10][R128.64] ;  /* 0x0000000a80bc7981 */ /* 0x0000e8000c1e1500 */
[----:B------:R1:W3:Y:S04]  /*31a0*/  LDG.E.U16 R189, desc[UR10][R130.64] ;  /* 0x0000000a82bd7981 */ /* 0x0002e8000c1e1500 */
[----:B------:R1:W3:Y:S01]  /*31b0*/  LDG.E.U16 R190, desc[UR10][R132.64] ;  /* 0x0000000a84be7981 */ /* 0x0002e2000c1e1500 */
[----:B0-----:R-:W-:-:S04]  /*31c0*/  IMAD.WIDE R128, R7, 0x2, R222 ;  /* 0x0000000207807825 */ /* 0x001fc800078e02de */
[C---:B-1----:R-:W-:Y:S01]  /*31d0*/  IMAD.WIDE R130, R7.reuse, 0x2, R218 ;  /* 0x0000000207827825 */ /* 0x042fe200078e02da */
[----:B------:R2:W3:Y:S03]  /*31e0*/  LDG.E.U16 R193, desc[UR10][R128.64] ;  /* 0x0000000a80c17981 */ /* 0x0004e6000c1e1500 */
[C---:B------:R-:W-:Y:S02]  /*31f0*/  IMAD.WIDE R132, R7.reuse, 0x2, R194 ;  /* 0x0000000207847825 */ /* 0x040fe400078e02c2 */
[----:B------:R4:W3:Y:S04]  /*3200*/  LDG.E.U16 R194, desc[UR10][R130.64] ;  /* 0x0000000a82c27981 */ /* 0x0008e8000c1e1500 */
[----:B------:R0:W3:Y:S01]  /*3210*/  LDG.E.U16 R195, desc[UR10][R132.64] ;  /* 0x0000000a84c37981 */ /* 0x0000e2000c1e1500 */
[----:B--2---:R-:W-:-:S04]  /*3220*/  IMAD.WIDE R128, R7, 0x2, R210 ;  /* 0x0000000207807825 */ /* 0x004fc800078e02d2 */
[C---:B----4-:R-:W-:Y:S02]  /*3230*/  IMAD.WIDE R130, R7.reuse, 0x2, R202 ;  /* 0x0000000207827825 */ /* 0x050fe400078e02ca */
[----:B------:R-:W2:Y:S02]  /*3240*/  LDG.E.U16 R128, desc[UR10][R128.64] ;  /* 0x0000000a80807981 */ /* 0x000ea4000c1e1500 */
[----:B0-----:R-:W-:Y:S02]  /*3250*/  IMAD.WIDE R132, R7, 0x2, R246 ;  /* 0x0000000207847825 */ /* 0x001fe400078e02f6 */
[----:B------:R-:W4:Y:S04]  /*3260*/  LDG.E.U16 R130, desc[UR10][R130.64] ;  /* 0x0000000a82827981 */ /* 0x000f28000c1e1500 */
[----:B------:R-:W2:Y:S01]  /*3270*/  LDG.E.U16 R132, desc[UR10][R132.64] ;  /* 0x0000000a84847981 */ /* 0x000ea2000c1e1500 */
[----:B------:R-:W0:Y:S01]  /*3280*/  S2R R210, SR_TID.X ;  /* 0x0000000000d27919 */ /* 0x000e220000002100 */
[----:B------:R-:W1:Y:S01]  /*3290*/  S2UR UR6, SR_CgaCtaId ;  /* 0x00000000000679c3 */ /* 0x000e620000008800 */
[----:B------:R-:W-:-:S02]  /*32a0*/  UMOV UR5, 0x400 ;  /* 0x0000040000057882 */ /* 0x000fc40000000000 */
[----:B-1----:R-:W-:Y:S01]  /*32b0*/  ULEA UR5, UR6, UR5, 0x18 ;  /* 0x0000000506057291 */ /* 0x002fe2000f8ec0ff */
[C---:B0-----:R-:W-:Y:S02]  /*32c0*/  LOP3.LUT R127, R210.reuse, 0x7f, RZ, 0xc0, !PT ;  /* 0x0000007fd27f7812 */ /* 0x041fe400078ec0ff */
[----:B------:R-:W-:-:S03]  /*32d0*/  LOP3.LUT P2, RZ, R210, 0x80, RZ, 0xc0, !PT ;  /* 0x00000080d2ff7812 */ /* 0x000fc6000784c0ff */
[----:B------:R-:W-:Y:S01]  /*32e0*/  IMAD.SHL.U32 R127, R127, 0x2, RZ ;  /* 0x000000027f7f7824 */ /* 0x000fe200078e00ff */
[----:B------:R-:W-:-:S04]  /*32f0*/  SEL R11, RZ, 0x110, !P2 ;  /* 0x00000110ff0b7807 */ /* 0x000fc80005000000 */
[----:B------:R-:W-:Y:S01]  /*3300*/  LOP3.LUT R11, R11, R127, RZ, 0x3c, !PT ;  /* 0x0000007f0b0b7212 */ /* 0x000fe200078e3cff */
[----:B------:R-:W-:Y:S01]  /*3310*/  BAR.SYNC.DEFER_BLOCKING 0x0 ;  /* 0x0000000000007b1d */ /* 0x000fe20000010000 */
[----:B------:R-:W-:-:S05]  /*3320*/  IMAD.SHL.U32 R127, R210, 0x8, RZ ;  /* 0x00000008d27f7824 */ /* 0x000fca00078e00ff */
[----:B------:R0:W-:Y:S04]  /*3330*/  STS.U16 [R11+UR5+0x1000], R4 ;  /* 0x001000040b007988 */ /* 0x0001e80008000405 */
[----:B------:R-:W-:Y:S01]  /*3340*/  STS.U16 [R11+UR5], R139 ;  /* 0x0000008b0b007988 */ /* 0x000fe20008000405 */
[----:B0-----:R-:W-:-:S03]  /*3350*/  LOP3.LUT R4, R11, 0x20, RZ, 0x3c, !PT ;  /* 0x000000200b047812 */ /* 0x001fc600078e3cff */
[----:B------:R-:W-:Y:S04]  /*3360*/  STS.U16 [R11+UR5+0x800], R138 ;  /* 0x0008008a0b007988 */ /* 0x000fe80008000405 */
        /* <DEDUP_REMOVED lines=13> */
[----:B------:R0:W-:Y:S04]  /*3440*/  STS.U16 [R4+UR5+0x200], R5 ;  /* 0x0002000504007988 */ /* 0x0001e80008000405 */
[----:B------:R-:W-:Y:S01]  /*3450*/  STS.U16 [R4+UR5+0xa00], R110 ;  /* 0x000a006e04007988 */ /* 0x000fe20008000405 */
        /* <DEDUP_REMOVED lines=28> */
[----:B-----5:R-:W-:Y:S04]  /*3620*/  STS.U16 [R5+UR5+0x7c00], R191 ;  /* 0x007c00bf05007988 */ /* 0x020fe80008000405 */
[----:B---3--:R-:W-:Y:S04]  /*3630*/  STS.U16 [R5+UR5+0x6400], R188 ;  /* 0x006400bc05007988 */ /* 0x008fe80008000405 */
        /* <DEDUP_REMOVED lines=9> */
[----:B------:R-:W-:Y:S04]  /*36d0*/  STS.U16 [R10+UR5+0x3e00], R192 ;  /* 0x003e00c00a007988 */ /* 0x000fe80008000405 */
[----:B------:R-:W-:Y:S04]  /*36e0*/  STS.U16 [R10+UR5+0x4600], R193 ;  /* 0x004600c10a007988 */ /* 0x000fe80008000405 */
[----:B------:R-:W-:Y:S04]  /*36f0*/  STS.U16 [R10+UR5+0x4e00], R194 ;  /* 0x004e00c20a007988 */ /* 0x000fe80008000405 */
[----:B------:R-:W-:Y:S04]  /*3700*/  STS.U16 [R10+UR5+0x5600], R195 ;  /* 0x005600c30a007988 */ /* 0x000fe80008000405 */
[----:B------:R-:W-:Y:S04]  /*3710*/  STS.U16 [R10+UR5+0x5e00], R134 ;  /* 0x005e00860a007988 */ /* 0x000fe80008000405 */
[----:B------:R-:W-:Y:S04]  /*3720*/  STS.U16 [R10+UR5+0x6600], R126 ;  /* 0x0066007e0a007988 */ /* 0x000fe80008000405 */
[----:B--2---:R-:W-:Y:S04]  /*3730*/  STS.U16 [R10+UR5+0x6e00], R128 ;  /* 0x006e00800a007988 */ /* 0x004fe80008000405 */
[----:B----4-:R-:W-:Y:S04]  /*3740*/  STS.U16 [R10+UR5+0x7600], R130 ;  /* 0x007600820a007988 */ /* 0x010fe80008000405 */
[----:B------:R-:W-:Y:S01]  /*3750*/  STS.U16 [R10+UR5+0x7e00], R132 ;  /* 0x007e00840a007988 */ /* 0x000fe20008000405 */
[----:B------:R-:W-:-:S02]  /*3760*/  LOP3.LUT R184, R210, 0x7, RZ, 0xc0, !PT ;  /* 0x00000007d2b87812 */ /* 0x000fc400078ec0ff */
[----:B------:R-:W-:Y:S01]  /*3770*/  LOP3.LUT R127, R127, 0x30, RZ, 0xc0, !PT ;  /* 0x000000307f7f7812 */ /* 0x000fe200078ec0ff */
[C---:B------:R-:W-:Y:S01]  /*3780*/  IMAD.SHL.U32 R202, R210.reuse, 0x2, RZ ;  /* 0x00000002d2ca7824 */ /* 0x040fe200078e00ff */
[----:B------:R-:W-:Y:S02]  /*3790*/  LOP3.LUT R135, R210, 0xe0, RZ, 0xc0, !PT ;  /* 0x000000e0d2877812 */ /* 0x000fe400078ec0ff */
[C---:B------:R-:W-:Y:S01]  /*37a0*/  SHF.L.U32 R203, R184.reuse, 0x4, RZ ;  /* 0x00000004b8cb7819 */ /* 0x040fe200000006ff */
[----:B------:R-:W-:Y:S01]  /*37b0*/  IMAD R127, R184, 0x40, R127 ;  /* 0x00000040b87f7824 */ /* 0x000fe200078e027f */
[----:B------:R-:W-:Y:S01]  /*37c0*/  LOP3.LUT R131, R210, 0x10, RZ, 0xc0, !PT ;  /* 0x00000010d2837812 */ /* 0x000fe200078ec0ff */
[----:B------:R-:W-:Y:S01]  /*37d0*/  IMAD R184, R184, 0x4, R135 ;  /* 0x00000004b8b87824 */ /* 0x000fe200078e0287 */
[--C-:B------:R-:W-:Y:S02]  /*37e0*/  LOP3.LUT R129, R203, 0x30, R202.reuse, 0x78, !PT ;  /* 0x00000030cb817812 */ /* 0x100fe400078e78ca */
[----:B0-----:R-:W-:-:S03]  /*37f0*/  LOP3.LUT R0, R127, 0x10, R202, 0x78, !PT ;  /* 0x000000107f007812 */ /* 0x001fc600078e78ca */
[----:B------:R-:W-:Y:S01]  /*3800*/  IMAD.U32 R184, R184, 0x40, R129 ;  /* 0x00000040b8b87824 */ /* 0x000fe200078e0081 */
[----:B------:R-:W-:Y:S01]  /*3810*/  BAR.SYNC.DEFER_BLOCKING 0x0 ;  /* 0x0000000000007b1d */ /* 0x000fe20000010000 */
[----:B------:R-:W-:-:S04]  /*3820*/  LEA R0, R131, R0, 0x5 ;  /* 0x0000000083007211 */ /* 0x000fc800078e28ff */
[----:B------:R-:W-:Y:S01]  /*3830*/  LOP3.LUT R12, R0, 0x20, RZ, 0x3c, !PT ;  /* 0x00000020000c7812 */ /* 0x000fe200078e3cff */
[----:B------:R-:W-:Y:S04]  /*3840*/  LDSM.16.MT88.4 R128, [R0+UR5+0x8000] ;  /* 0x008000050080783b */ /* 0x000fe80008004200 */
[----:B------:R-:W0:Y:S04]  /*3850*/  LDSM.16.M88.4 R112, [R184+UR5] ;  /* 0x00000005b870783b */ /* 0x000e280008000200 */
[----:B------:R-:W1:Y:S04]  /*3860*/  LDSM.16.M88.4 R120, [R184+UR5+0x4000] ;  /* 0x00400005b878783b */ /* 0x000e680008000200 */
[----:B------:R-:W2:Y:S04]  /*3870*/  LDSM.16.MT88.4 R144, [R12+UR5+0x8000] ;  /* 0x008000050c90783b */ /* 0x000ea80008004200 */
[----:B------:R-:W3:Y:S04]  /*3880*/  LDSM.16.MT88.4 R116, [R0+UR5+0x8400] ;  /* 0x008400050074783b */ /* 0x000ee80008004200 */
[----:B------:R-:W4:Y:S01]  /*3890*/  LDSM.16.MT88.4 R124, [R12+UR5+0x8400] ;  /* 0x008400050c7c783b */ /* 0x000f220008004200 */
[----:B------:R-:W-:-:S03]  /*38a0*/  LOP3.LUT R13, R184, 0x40, RZ, 0x3c, !PT ;  /* 0x00000040b80d7812 */ /* 0x000fc600078e3cff */
[----:B------:R-:W-:Y:S04]  /*38b0*/  LDSM.16.MT88.4 R108, [R0+UR5+0x8800] ;  /* 0x00880005006c783b */ /* 0x000fe80008004200 */
[----:B------:R-:W5:Y:S04]  /*38c0*/  LDSM.16.M88.4 R84, [R13+UR5] ;  /* 0x000000050d54783b */ /* 0x000f680008000200 */
[----:B------:R-:W3:Y:S04]  /*38d0*/  LDSM.16.M88.4 R80, [R13+UR5+0x4000] ;  /* 0x004000050d50783b */ /* 0x000ee80008000200 */
[----:B------:R-:W3:Y:S04]  /*38e0*/  LDSM.16.MT88.4 R140, [R12+UR5+0x8800] ;  /* 0x008800050c8c783b */ /* 0x000ee80008004200 */
[----:B------:R-:W4:Y:S01]  /*38f0*/  LDSM.16.MT88.4 R132, [R0+UR5+0x8c00] ;  /* 0x008c00050084783b */ /* 0x000f220008004200 */
[C---:B0-----:R-:W-:Y:S08]  /*3900*/  HMMA.16816.F32 R136, R128.reuse, R112, RZ ;  /* 0x000000708088723c */ /* 0x041ff000000018ff */
[----:B-1----:R-:W-:Y:S08]  /*3910*/  HMMA.16816.F32 R128, R128, R120, RZ ;  /* 0x000000788080723c */ /* 0x002ff000000018ff */
[C---:B--2---:R-:W-:Y:S08]  /*3920*/  HMMA.16816.F32 R104, R144.reuse, R112, RZ ;  /* 0x000000709068723c */ /* 0x044ff000000018ff */
[----:B------:R-:W-:Y:S08]  /*3930*/  HMMA.16816.F32 R144, R144, R120, RZ ;  /* 0x000000789090723c */ /* 0x000ff000000018ff */
[C---:B---3--:R-:W-:Y:S08]  /*3940*/  HMMA.16816.F32 R136, R116.reuse, R114, R136 ;  /* 0x000000727488723c */ /* 0x048ff00000001888 */
[----:B------:R-:W-:Y:S01]  /*3950*/  HMMA.16816.F32 R116, R116, R122, R128 ;  /* 0x0000007a7474723c */ /* 0x000fe20000001880 */
[----:B------:R-:W-:Y:S07]  /*3960*/  LDSM.16.MT88.4 R128, [R0+UR5+0x9000] ;  /* 0x009000050080783b */ /* 0x000fee0008004200 */
[C---:B----4-:R-:W-:Y:S01]  /*3970*/  HMMA.16816.F32 R112, R124.reuse, R114, R104 ;  /* 0x000000727c70723c */ /* 0x050fe20000001868 */
[----:B------:R-:W0:Y:S07]  /*3980*/  LDSM.16.MT88.4 R104, [R12+UR5+0x8c00] ;  /* 0x008c00050c68783b */ /* 0x000e2e0008004200 */
[----:B------:R-:W-:Y:S01]  /*3990*/  HMMA.16816.F32 R144, R124, R122, R144 ;  /* 0x0000007a7c90723c */ /* 0x000fe20000001890 */
[----:B------:R-:W1:Y:S04]  /*39a0*/  LDSM.16.M88.4 R124, [R184+UR5+0x80] ;  /* 0x00008005b87c783b */ /* 0x000e680008000200 */
[----:B------:R-:W2:Y:S03]  /*39b0*/  LDSM.16.M88.4 R120, [R184+UR5+0x4080] ;  /* 0x00408005b878783b */ /* 0x000ea60008000200 */
[C---:B-----5:R-:W-:Y:S08]  /*39c0*/  HMMA.16816.F32 R136, R108.reuse, R84, R136 ;  /* 0x000000546c88723c */ /* 0x060ff00000001888 */
[----:B------:R-:W-:Y:S01]  /*39d0*/  HMMA.16816.F32 R116, R108, R80, R116 ;  /* 0x000000506c74723c */ /* 0x000fe20000001874 */
[----:B------:R-:W3:Y:S07]  /*39e0*/  LDSM.16.MT88.4 R108, [R12+UR5+0x9000] ;  /* 0x009000050c6c783b */ /* 0x000eee0008004200 */
[C---:B------:R-:W-:Y:S08]  /*39f0*/  HMMA.16816.F32 R112, R140.reuse, R84, R112 ;  /* 0x000000548c70723c */ /* 0x040ff00000001870 */
[----:B------:R-:W-:Y:S01]  /*3a00*/  HMMA.16816.F32 R144, R140, R80, R144 ;  /* 0x000000508c90723c */ /* 0x000fe20000001890 */
[----:B------:R-:W-:Y:S07]  /*3a10*/  LDSM.16.MT88.4 R140, [R12+UR5+0x9800] ;  /* 0x009800050c8c783b */ /* 0x000fee0008004200 */
[C---:B------:R-:W-:Y:S08]  /*3a20*/  HMMA.16816.F32 R136, R132.reuse, R86, R136 ;  /* 0x000000568488723c */ /* 0x040ff00000001888 */
[----:B------:R-:W-:Y:S01]  /*3a30*/  HMMA.16816.F32 R132, R132, R82, R116 ;  /* 0x000000528484723c */ /* 0x000fe20000001874 */
[----:B------:R-:W4:Y:S07]  /*3a40*/  LDSM.16.MT88.4 R116, [R0+UR5+0x9400] ;  /* 0x009400050074783b */ /* 0x000f2e0008004200 */
[C---:B0-----:R-:W-:Y:S01]  /*3a50*/  HMMA.16816.F32 R112, R104.reuse, R86, R112 ;  /* 0x000000566870723c */ /* 0x041fe20000001870 */
[----:B------:R-:W0:Y:S07]  /*3a60*/  LDSM.16.MT88.4 R84, [R12+UR5+0x9400] ;  /* 0x009400050c54783b */ /* 0x000e2e0008004200 */
[----:B------:R-:W-:Y:S01]  /*3a70*/  HMMA.16816.F32 R144, R104, R82, R144 ;  /* 0x000000526890723c */ /* 0x000fe20000001890 */
[----:B------:R-:W-:Y:S04]  /*3a80*/  LDSM.16.MT88.4 R80, [R0+UR5+0x9800] ;  /* 0x009800050050783b */ /* 0x000fe80008004200 */
[----:B------:R-:W5:Y:S03]  /*3a90*/  LDSM.16.M88.4 R104, [R13+UR5+0x80] ;  /* 0x000080050d68783b */ /* 0x000f660008000200 */
[C---:B-1----:R-:W-:Y:S08]  /*3aa0*/  HMMA.16816.F32 R136, R128.reuse, R124, R136 ;  /* 0x0000007c8088723c */ /* 0x042ff00000001888 */
[----:B--2---:R-:W-:Y:S01]  /*3ab0*/  HMMA.16816.F32 R132, R128, R120, R132 ;  /* 0x000000788084723c */ /* 0x004fe20000001884 */
[----:B------:R-:W1:Y:S07]  /*3ac0*/  LDSM.16.M88.4 R128, [R13+UR5+0x4080] ;  /* 0x004080050d80783b */ /* 0x000e6e0008000200 */
[C---:B---3--:R-:W-:Y:S08]  /*3ad0*/  HMMA.16816.F32 R112, R108.reuse, R124, R112 ;  /* 0x0000007c6c70723c */ /* 0x048ff00000001870 */
[----:B------:R-:W-:Y:S01]  /*3ae0*/  HMMA.16816.F32 R144, R108, R120, R144 ;  /* 0x000000786c90723c */ /* 0x000fe20000001890 */
[----:B------:R-:W2:Y:S07]  /*3af0*/  LDSM.16.MT88.4 R108, [R0+UR5+0x9c00] ;  /* 0x009c0005006c783b */ /* 0x000eae0008004200 */
[C---:B----4-:R-:W-:Y:S08]  /*3b00*/  HMMA.16816.F32 R136, R116.reuse, R126, R136 ;  /* 0x0000007e7488723c */ /* 0x050ff00000001888 */
[----:B------:R-:W-:Y:S01]  /*3b10*/  HMMA.16816.F32 R132, R116, R122, R132 ;  /* 0x0000007a7484723c */ /* 0x000fe20000001884 */
[----:B------:R-:W3:Y:S07]  /*3b20*/  LDSM.16.MT88.4 R116, [R12+UR5+0x9c00] ;  /* 0x009c00050c74783b */ /* 0x000eee0008004200 */
[C---:B0-----:R-:W-:Y:S08]  /*3b30*/  HMMA.16816.F32 R112, R84.reuse, R126, R112 ;  /* 0x0000007e5470723c */ /* 0x041ff00000001870 */
[----:B------:R-:W-:Y:S08]  /*3b40*/  HMMA.16816.F32 R144, R84, R122, R144 ;  /* 0x0000007a5490723c */ /* 0x000ff00000001890 */
[C---:B-----5:R-:W-:Y:S08]  /*3b50*/  HMMA.16816.F32 R136, R80.reuse, R104, R136 ;  /* 0x000000685088723c */ /* 0x060ff00000001888 */
[----:B-1----:R-:W-:Y:S08]  /*3b60*/  HMMA.16816.F32 R132, R80, R128, R132 ;  /* 0x000000805084723c */ /* 0x002ff00000001884 */
[C---:B------:R-:W-:Y:S08]  /*3b70*/  HMMA.16816.F32 R112, R140.reuse, R104, R112 ;  /* 0x000000688c70723c */ /* 0x040ff00000001870 */
[----:B------:R-:W-:Y:S08]  /*3b80*/  HMMA.16816.F32 R144, R140, R128, R144 ;  /* 0x000000808c90723c */ /* 0x000ff00000001890 */
[C---:B--2---:R-:W-:Y:S08]  /*3b90*/  HMMA.16816.F32 R136, R108.reuse, R106, R136 ;  /* 0x0000006a6c88723c */ /* 0x044ff00000001888 */
[----:B------:R-:W-:Y:S08]  /*3ba0*/  HMMA.16816.F32 R132, R108, R130, R132 ;  /* 0x000000826c84723c */ /* 0x000ff00000001884 */
[C---:B---3--:R-:W-:Y:S08]  /*3bb0*/  HMMA.16816.F32 R112, R116.reuse, R106, R112 ;  /* 0x0000006a7470723c */ /* 0x048ff00000001870 */
[----:B------:R-:W-:Y:S01]  /*3bc0*/  HMMA.16816.F32 R144, R116, R130, R144 ;  /* 0x000000827490723c */ /* 0x000fe20000001890 */
[----:B------:R-:W-:Y:S01]  /*3bd0*/  FMUL R0, R136, UR9 ;  /* 0x0000000988007c20 */ /* 0x000fe20008400000 */
[----:B------:R-:W-:Y:S01]  /*3be0*/  FMUL R12, R137, UR9 ;  /* 0x00000009890c7c20 */ /* 0x000fe20008400000 */
[----:B------:R-:W-:Y:S01]  /*3bf0*/  FMUL R13, R132, UR9 ;  /* 0x00000009840d7c20 */ /* 0x000fe20008400000 */
[----:B------:R-:W-:Y:S01]  /*3c00*/  FMUL R80, R138, UR9 ;  /* 0x000000098a507c20 */ /* 0x000fe20008400000 */
[----:B------:R-:W-:Y:S01]  /*3c10*/  FMUL R81, R139, UR9 ;  /* 0x000000098b517c20 */ /* 0x000fe20008400000 */
[----:B------:R-:W-:-:S02]  /*3c20*/  FMUL R82, R134, UR9 ;  /* 0x0000000986527c20 */ /* 0x000fc40008400000 */
[----:B------:R-:W-:-:S03]  /*3c30*/  FMNMX3 R0, R0, R12, R13, !PT ;  /* 0x0000000c00007276 */ /* 0x000fc6000780000d */
[----:B------:R-:W-:Y:S01]  /*3c40*/  FMUL R83, R112, UR9 ;  /* 0x0000000970537c20 */ /* 0x000fe20008400000 */
[----:B------:R-:W-:Y:S01]  /*3c50*/  FMUL R84, R113, UR9 ;  /* 0x0000000971547c20 */ /* 0x000fe20008400000 */
[----:B------:R-:W-:Y:S01]  /*3c60*/  FMUL R86, R114, UR9 ;  /* 0x0000000972567c20 */ /* 0x000fe20008400000 */
[----:B------:R-:W-:Y:S01]  /*3c70*/  FMUL R87, R115, UR9 ;  /* 0x0000000973577c20 */ /* 0x000fe20008400000 */
[----:B------:R-:W-:Y:S01]  /*3c80*/  FMNMX3 R80, R80, R81, R82, !PT ;  /* 0x0000005150507276 */ /* 0x000fe20007800052 */
[----:B------:R-:W-:-:S03]  /*3c90*/  FMUL R12, R133, UR9 ;  /* 0x00000009850c7c20 */ /* 0x000fc60008400000 */
[----:B------:R-:W-:Y:S01]  /*3ca0*/  FMUL R85, R144, UR9 ;  /* 0x0000000990557c20 */ /* 0x000fe20008400000 */
[----:B------:R-:W-:Y:S01]  /*3cb0*/  FMUL R104, R146, UR9 ;  /* 0x0000000992687c20 */ /* 0x000fe20008400000 */
[----:B------:R-:W-:Y:S01]  /*3cc0*/  FMUL R82, R135, UR9 ;  /* 0x0000000987527c20 */ /* 0x000fe20008400000 */
[----:B------:R-:W-:Y:S01]  /*3cd0*/  FMUL R81, R145, UR9 ;  /* 0x0000000991517c20 */ /* 0x000fe20008400000 */
[----:B------:R-:W-:Y:S01]  /*3ce0*/  FMUL R13, R147, UR9 ;  /* 0x00000009930d7c20 */ /* 0x000fe20008400000 */
[----:B------:R-:W-:Y:S02]  /*3cf0*/  FMNMX3 R83, R83, R84, R85, !PT ;  /* 0x0000005453537276 */ /* 0x000fe40007800055 */
[----:B------:R-:W-:Y:S02]  /*3d00*/  FMNMX3 R86, R86, R87, R104, !PT ;  /* 0x0000005756567276 */ /* 0x000fe40007800068 */
[----:B------:R-:W-:Y:S02]  /*3d10*/  FMNMX R0, R12, R0, !PT ;  /* 0x000000000c007209 */ /* 0x000fe40007800000 */
[----:B------:R-:W-:-:S02]  /*3d20*/  FMNMX R80, R82, R80, !PT ;  /* 0x0000005052507209 */ /* 0x000fc40007800000 */
[----:B------:R-:W-:Y:S02]  /*3d30*/  FMNMX R81, R81, R83, !PT ;  /* 0x0000005351517209 */ /* 0x000fe40007800000 */
[----:B------:R-:W-:Y:S01]  /*3d40*/  FMNMX R13, R13, R86, !PT ;  /* 0x000000560d0d7209 */ /* 0x000fe20007800000 */
[----:B------:R-:W0:Y:S04]  /*3d50*/  SHFL.BFLY PT, R85, R0, 0x2, 0x1f ;  /* 0x0c401f0000557f89 */ /* 0x000e2800000e0000 */
[----:B------:R-:W1:Y:S04]  /*3d60*/  SHFL.BFLY PT, R83, R80, 0x2, 0x1f ;  /* 0x0c401f0050537f89 */ /* 0x000e6800000e0000 */
[----:B------:R-:W2:Y:S04]  /*3d70*/  SHFL.BFLY PT, R12, R81, 0x2, 0x1f ;  /* 0x0c401f00510c7f89 */ /* 0x000ea800000e0000 */
[----:B------:R-:W3:Y:S01]  /*3d80*/  SHFL.BFLY PT, R82, R13, 0x2, 0x1f ;  /* 0x0c401f000d527f89 */ /* 0x000ee200000e0000 */
[----:B0-----:R-:W-:-:S02]  /*3d90*/  FMNMX R85, R0, R85, !PT ;  /* 0x0000005500557209 */ /* 0x001fc40007800000 */
[----:B-1----:R-:W-:Y:S02]  /*3da0*/  FMNMX R0, R80, R83, !PT ;  /* 0x0000005350007209 */ /* 0x002fe40007800000 */
[----:B--2---:R-:W-:Y:S02]  /*3db0*/  FMNMX R12, R81, R12, !PT ;  /* 0x0000000c510c7209 */ /* 0x004fe40007800000 */
[----:B---3--:R-:W-:Y:S01]  /*3dc0*/  FMNMX R13, R13, R82, !PT ;  /* 0x000000520d0d7209 */ /* 0x008fe20007800000 */
[----:B------:R-:W0:Y:S04]  /*3dd0*/  SHFL.BFLY PT, R86, R85, 0x1, 0x1f ;  /* 0x0c201f0055567f89 */ /* 0x000e2800000e0000 */
[----:B------:R-:W1:Y:S04]  /*3de0*/  SHFL.BFLY PT, R80, R0, 0x1, 0x1f ;  /* 0x0c201f0000507f89 */ /* 0x000e6800000e0000 */
[----:B------:R-:W2:Y:S04]  /*3df0*/  SHFL.BFLY PT, R81, R12, 0x1, 0x1f ;  /* 0x0c201f000c517f89 */ /* 0x000ea800000e0000 */
[----:B------:R-:W3:Y:S01]  /*3e00*/  SHFL.BFLY PT, R84, R13, 0x1, 0x1f ;  /* 0x0c201f000d547f89 */ /* 0x000ee200000e0000 */
[----:B------:R-:W-:-:S02]  /*3e10*/  LOP3.LUT R122, R210, 0xff, RZ, 0xc0, !PT ;  /* 0x000000ffd27a7812 */ /* 0x000fc400078ec0ff */
[----:B------:R-:W-:Y:S02]  /*3e20*/  LOP3.LUT R83, R202, 0x38, RZ, 0xc0, !PT ;  /* 0x00000038ca537812 */ /* 0x000fe400078ec0ff */
[----:B------:R-:W-:Y:S02]  /*3e30*/  SHF.R.U32.HI R82, RZ, 0x3, R122 ;  /* 0x00000003ff527819 */ /* 0x000fe4000001167a */
[----:B------:R-:W-:Y:S02]  /*3e40*/  LEA R83, R83, UR5, 0x2 ;  /* 0x0000000553537c11 */ /* 0x000fe4000f8e10ff */
[----:B------:R-:W-:Y:S02]  /*3e50*/  LOP3.LUT R82, R82, 0x1c, RZ, 0xc0, !PT ;  /* 0x0000001c52527812 */ /* 0x000fe400078ec0ff */
[----:B0-----:R-:W-:-:S03]  /*3e60*/  FMNMX R85, R85, R86, !PT ;  /* 0x0000005655557209 */ /* 0x001fc60007800000 */
[----:B------:R-:W-:Y:S01]  /*3e70*/  IMAD.IADD R82, R83, 0x1, R82 ;  /* 0x0000000153527824 */ /* 0x000fe200078e0252 */
[----:B------:R-:W-:Y:S01]  /*3e80*/  BAR.SYNC.DEFER_BLOCKING 0x0 ;  /* 0x0000000000007b1d */ /* 0x000fe20000010000 */
[----:B-1----:R-:W-:Y:S02]  /*3e90*/  FMNMX R80, R0, R80, !PT ;  /* 0x0000005000507209 */ /* 0x002fe40007800000 */
[----:B--2---:R-:W-:Y:S02]  /*3ea0*/  FMNMX R81, R12, R81, !PT ;  /* 0x000000510c517209 */ /* 0x004fe40007800000 */
[----:B---3--:R-:W-:Y:S01]  /*3eb0*/  FMNMX R84, R13, R84, !PT ;  /* 0x000000540d547209 */ /* 0x008fe20007800000 */
[----:B------:R-:W-:Y:S04]  /*3ec0*/  @!P1 STS [R82], R85 ;  /* 0x0000005552009388 */ /* 0x000fe80000000800 */
[----:B------:R-:W-:Y:S04]  /*3ed0*/  @!P1 STS [R82+0x100], R80 ;  /* 0x0001005052009388 */ /* 0x000fe80000000800 */
[----:B------:R-:W-:Y:S04]  /*3ee0*/  @!P1 STS [R82+0x200], R81 ;  /* 0x0002005152009388 */ /* 0x000fe80000000800 */
[----:B------:R-:W-:Y:S01]  /*3ef0*/  @!P1 STS [R82+0x300], R84 ;  /* 0x0003005452009388 */ /* 0x000fe20000000800 */
[----:B------:R-:W-:Y:S01]  /*3f00*/  LEA R122, R122, UR5, 0x2 ;  /* 0x000000057a7a7c11 */ /* 0x000fe2000f8e10ff */
[----:B------:R-:W-:Y:S06]  /*3f10*/  BAR.SYNC.DEFER_BLOCKING 0x0 ;  /* 0x0000000000007b1d */ /* 0x000fec0000010000 */
[----:B------:R-:W0:Y:S04]  /*3f20*/  LDS R0, [R122] ;  /* 0x000000007a007984 */ /* 0x000e280000000800 */
[----:B0-----:R-:W0:Y:S02]  /*3f30*/  SHFL.BFLY PT, R12, R0, 0x4, 0x1f ;  /* 0x0c801f00000c7f89 */ /* 0x001e2400000e0000 */
[----:B0-----:R-:W-:-:S05]  /*3f40*/  FMNMX R12, R0, R12, !PT ;  /* 0x0000000c000c7209 */ /* 0x001fca0007800000 */
[----:B------:R-:W0:Y:S02]  /*3f50*/  SHFL.BFLY PT, R0, R12, 0x2, 0x1f ;  /* 0x0c401f000c007f89 */ /* 0x000e2400000e0000 */
[----:B0-----:R-:W-:-:S05]  /*3f60*/  FMNMX R0, R12, R0, !PT ;  /* 0x000000000c007209 */ /* 0x001fca0007800000 */
[----:B------:R-:W0:Y:S02]  /*3f70*/  SHFL.BFLY PT, R12, R0, 0x1, 0x1f ;  /* 0x0c201f00000c7f89 */ /* 0x000e2400000e0000 */
[----:B0-----:R-:W-:-:S05]  /*3f80*/  FMNMX R12, R0, R12, !PT ;  /* 0x0000000c000c7209 */ /* 0x001fca0007800000 */
[----:B------:R-:W-:Y:S01]  /*3f90*/  @!P0 STS [R122], R12 ;  /* 0x0000000c7a008388 */ /* 0x000fe20000000800 */
[----:B------:R-:W-:Y:S06]  /*3fa0*/  BAR.SYNC.DEFER_BLOCKING 0x0 ;  /* 0x0000000000007b1d */ /* 0x000fec0000010000 */
[----:B------:R-:W0:Y:S04]  /*3fb0*/  LDS R13, [R83+0x200] ;  /* 0x00020000530d7984 */ /* 0x000e280000000800 */
[----:B------:R-:W1:Y:S04]  /*3fc0*/  LDS R0, [R83] ;  /* 0x0000000053007984 */ /* 0x000e680000000800 */
[----:B------:R-:W2:Y:S04]  /*3fd0*/  LDS R12, [R83+0x100] ;  /* 0x00010000530c7984 */ /* 0x000ea80000000800 */
[----:B------:R-:W3:Y:S01]  /*3fe0*/  LDS R80, [R83+0x300] ;  /* 0x0003000053507984 */ /* 0x000ee20000000800 */
[----:B0-----:R-:W-:-:S02]  /*3ff0*/  FMNMX R13, R13, R8, !PT ;  /* 0x000000080d0d7209 */ /* 0x001fc40007800000 */
[----:B-1----:R-:W-:Y:S02]  /*4000*/  FMNMX R0, R0, R9, !PT ;  /* 0x0000000900007209 */ /* 0x002fe40007800000 */
[----:B--2---:R-:W-:Y:S02]  /*4010*/  FMNMX R12, R12, R2, !PT ;  /* 0x000000020c0c7209 */ /* 0x004fe40007800000 */
[----:B---3--:R-:W-:Y:S01]  /*4020*/  FMNMX R80, R80, R3, !PT ;  /* 0x0000000350507209 */ /* 0x008fe20007800000 */
[--C-:B------:R-:W-:Y:S01]  /*4030*/  FFMA R113, R113, UR9, -R13.reuse ;  /* 0x0000000971717c23 */ /* 0x100fe2000800080d */
[--C-:B------:R-:W-:Y:S01]  /*4040*/  FFMA R84, R136, UR9, -R0.reuse ;  /* 0x0000000988547c23 */ /* 0x100fe20008000800 */
[----:B------:R-:W-:Y:S01]  /*4050*/  FFMA R137, R137, UR9, -R0 ;  /* 0x0000000989897c23 */ /* 0x000fe20008000800 */
[--C-:B------:R-:W-:Y:S01]  /*4060*/  FFMA R138, R138, UR9, -R12.reuse ;  /* 0x000000098a8a7c23 */ /* 0x100fe2000800080c */
[----:B------:R-:W-:Y:S01]  /*4070*/  FFMA R139, R139, UR9, -R12 ;  /* 0x000000098b8b7c23 */ /* 0x000fe2000800080c */
[--C-:B------:R-:W-:Y:S01]  /*4080*/  FFMA R112, R112, UR9, -R13.reuse ;  /* 0x0000000970707c23 */ /* 0x100fe2000800080d */
[--C-:B------:R-:W-:Y:S01]  /*4090*/  FFMA R114, R114, UR9, -R80.reuse ;  /* 0x0000000972727c23 */ /* 0x100fe20008000850 */
[----:B------:R-:W-:Y:S01]  /*40a0*/  FFMA R115, R115, UR9, -R80 ;  /* 0x0000000973737c23 */ /* 0x000fe20008000850 */
[----:B------:R-:W-:Y:S01]  /*40b0*/  FMUL R108, R113, 1.4426950216293334961 ;  /* 0x3fb8aa3b716c7820 */ /* 0x000fe20000400000 */
[----:B------:R-:W-:Y:S01]  /*40c0*/  FMUL R84, R84, 1.4426950216293334961 ;  /* 0x3fb8aa3b54547820 */ /* 0x000fe20000400000 */
[----:B------:R-:W-:Y:S01]  /*40d0*/  FMUL R81, R137, 1.4426950216293334961 ;  /* 0x3fb8aa3b89517820 */ /* 0x000fe20000400000 */
[----:B------:R-:W-:Y:S01]  /*40e0*/  FFMA R132, R132, UR9, -R0 ;  /* 0x0000000984847c23 */ /* 0x000fe20008000800 */
[----:B------:R-:W-:Y:S01]  /*40f0*/  FMUL R87, R138, 1.4426950216293334961 ;  /* 0x3fb8aa3b8a577820 */ /* 0x000fe20000400000 */
[----:B------:R-:W-:Y:S01]  /*4100*/  FMUL R104, R139, 1.4426950216293334961 ;  /* 0x3fb8aa3b8b687820 */ /* 0x000fe20000400000 */
[----:B------:R-:W-:Y:S01]  /*4110*/  FFMA R134, R134, UR9, -R12 ;  /* 0x0000000986867c23 */ /* 0x000fe2000800080c */
[----:B------:R-:W-:Y:S01]  /*4120*/  FMUL R107, R112, 1.4426950216293334961 ;  /* 0x3fb8aa3b706b7820 */ /* 0x000fe20000400000 */
[--C-:B------:R-:W-:Y:S01]  /*4130*/  FFMA R144, R144, UR9, -R13.reuse ;  /* 0x0000000990907c23 */ /* 0x100fe2000800080d */
[----:B------:R-:W-:Y:S01]  /*4140*/  FMUL R111, R114, 1.4426950216293334961 ;  /* 0x3fb8aa3b726f7820 */ /* 0x000fe20000400000 */
[----:B------:R-:W-:Y:S01]  /*4150*/  FMUL R113, R115, 1.4426950216293334961 ;  /* 0x3fb8aa3b73717820 */ /* 0x000fe20000400000 */
[----:B------:R-:W-:Y:S01]  /*4160*/  FFMA R146, R146, UR9, -R80 ;  /* 0x0000000992927c23 */ /* 0x000fe20008000850 */
[----:B------:R-:W-:Y:S01]  /*4170*/  FMUL R86, R132, 1.4426950216293334961 ;  /* 0x3fb8aa3b84567820 */ /* 0x000fe20000400000 */
[----:B------:R-:W-:Y:S01]  /*4180*/  FFMA R133, R133, UR9, -R0 ;  /* 0x0000000985857c23 */ /* 0x000fe20008000800 */
[----:B------:R-:W-:Y:S01]  /*4190*/  FFMA R135, R135, UR9, -R12 ;  /* 0x0000000987877c23 */ /* 0x000fe2000800080c */
[----:B------:R-:W-:Y:S01]  /*41a0*/  FMUL R105, R134, 1.4426950216293334961 ;  /* 0x3fb8aa3b86697820 */ /* 0x000fe20000400000 */
[----:B------:R-:W-:Y:S01]  /*41b0*/  FMUL R109, R144, 1.4426950216293334961 ;  /* 0x3fb8aa3b906d7820 */ /* 0x000fe20000400000 */
[----:B------:R-:W-:Y:S01]  /*41c0*/  FFMA R145, R145, UR9, -R13 ;  /* 0x0000000991917c23 */ /* 0x000fe2000800080d */
[----:B------:R-:W-:Y:S01]  /*41d0*/  FMUL R114, R146, 1.4426950216293334961 ;  /* 0x3fb8aa3b92727820 */ /* 0x000fe20000400000 */
[----:B------:R-:W-:Y:S01]  /*41e0*/  FFMA R147, R147, UR9, -R80 ;  /* 0x0000000993937c23 */ /* 0x000fe20008000850 */
[----:B------:R-:W-:Y:S01]  /*41f0*/  MUFU.EX2 R84, R84 ;  /* 0x0000005400547308 */ /* 0x000fe20000000800 */
[----:B------:R-:W-:Y:S01]  /*4200*/  FMUL R85, R133, 1.4426950216293334961 ;  /* 0x3fb8aa3b85557820 */ /* 0x000fe20000400000 */
[----:B------:R-:W-:Y:S01]  /*4210*/  FMUL R106, R135, 1.4426950216293334961 ;  /* 0x3fb8aa3b876a7820 */ /* 0x000fe20000400000 */
[----:B------:R-:W-:Y:S01]  /*4220*/  FMUL R110, R145, 1.4426950216293334961 ;  /* 0x3fb8aa3b916e7820 */ /* 0x000fe20000400000 */
[----:B------:R-:W-:-:S04]  /*4230*/  FMUL R112, R147, 1.4426950216293334961 ;  /* 0x3fb8aa3b93707820 */ /* 0x000fc80000400000 */
[----:B------:R-:W0:Y:S08]  /*4240*/  MUFU.EX2 R81, R81 ;  /* 0x0000005100517308 */ /* 0x000e300000000800 */
[----:B------:R-:W-:Y:S08]  /*4250*/  MUFU.EX2 R87, R87 ;  /* 0x0000005700577308 */ /* 0x000ff00000000800 */
[----:B------:R-:W1:Y:S08]  /*4260*/  MUFU.EX2 R104, R104 ;  /* 0x0000006800687308 */ /* 0x000e700000000800 */
[----:B------:R-:W-:Y:S08]  /*4270*/  MUFU.EX2 R107, R107 ;  /* 0x0000006b006b7308 */ /* 0x000ff00000000800 */
[----:B------:R-:W2:Y:S08]  /*4280*/  MUFU.EX2 R108, R108 ;  /* 0x0000006c006c7308 */ /* 0x000eb00000000800 */
[----:B------:R-:W-:Y:S08]  /*4290*/  MUFU.EX2 R111, R111 ;  /* 0x0000006f006f7308 */ /* 0x000ff00000000800 */
[----:B------:R-:W3:Y:S08]  /*42a0*/  MUFU.EX2 R113, R113 ;  /* 0x0000007100717308 */ /* 0x000ef00000000800 */
[----:B------:R-:W4:Y:S08]  /*42b0*/  MUFU.EX2 R86, R86 ;  /* 0x0000005600567308 */ /* 0x000f300000000800 */
[----:B------:R-:W5:Y:S08]  /*42c0*/  MUFU.EX2 R105, R105 ;  /* 0x0000006900697308 */ /* 0x000f700000000800 */
[----:B------:R-:W0:Y:S08]  /*42d0*/  MUFU.EX2 R109, R109 ;  /* 0x0000006d006d7308 */ /* 0x000e300000000800 */
[----:B------:R-:W0:Y:S08]  /*42e0*/  MUFU.EX2 R114, R114 ;  /* 0x0000007200727308 */ /* 0x000e300000000800 */
[----:B------:R-:W0:Y:S08]  /*42f0*/  MUFU.EX2 R85, R85 ;  /* 0x0000005500557308 */ /* 0x000e300000000800 */
[----:B------:R-:W0:Y:S08]  /*4300*/  MUFU.EX2 R106, R106 ;  /* 0x0000006a006a7308 */ /* 0x000e300000000800 */
[----:B------:R-:W5:Y:S08]  /*4310*/  MUFU.EX2 R110, R110 ;  /* 0x0000006e006e7308 */ /* 0x000f700000000800 */
[----:B------:R-:W5:Y:S01]  /*4320*/  MUFU.EX2 R112, R112 ;  /* 0x0000007000707308 */ /* 0x000f620000000800 */
[----:B0-----:R-:W-:Y:S01]  /*4330*/  FADD R119, R84, R81 ;  /* 0x0000005154777221 */ /* 0x001fe20000000000 */
[----:B-1----:R-:W-:Y:S01]  /*4340*/  FADD R120, R87, R104 ;  /* 0x0000006857787221 */ /* 0x002fe20000000000 */
[----:B--2---:R-:W-:Y:S01]  /*4350*/  FADD R117, R107, R108 ;  /* 0x0000006c6b757221 */ /* 0x004fe20000000000 */
[----:B---3--:R-:W-:Y:S01]  /*4360*/  FADD R116, R111, R113 ;  /* 0x000000716f747221 */ /* 0x008fe20000000000 */
[----:B----4-:R-:W-:Y:S01]  /*4370*/  FADD R119, R86, R119 ;  /* 0x0000007756777221 */ /* 0x010fe20000000000 */
[----:B-----5:R-:W-:Y:S01]  /*4380*/  FADD R120, R105, R120 ;  /* 0x0000007869787221 */ /* 0x020fe20000000000 */
[----:B------:R-:W-:Y:S01]  /*4390*/  FADD R117, R109, R117 ;  /* 0x000000756d757221 */ /* 0x000fe20000000000 */
[----:B------:R-:W-:Y:S01]  /*43a0*/  FADD R116, R114, R116 ;  /* 0x0000007472747221 */ /* 0x000fe20000000000 */
[----:B------:R-:W-:Y:S01]  /*43b0*/  FADD R119, R85, R119 ;  /* 0x0000007755777221 */ /* 0x000fe20000000000 */
[----:B------:R-:W-:Y:S01]  /*43c0*/  FADD R120, R106, R120 ;  /* 0x000000786a787221 */ /* 0x000fe20000000000 */
[----:B------:R-:W-:Y:S01]  /*43d0*/  FADD R117, R110, R117 ;  /* 0x000000756e757221 */ /* 0x000fe20000000000 */
[----:B------:R-:W-:-:S02]  /*43e0*/  FADD R116, R112, R116 ;  /* 0x0000007470747221 */ /* 0x000fc40000000000 */
[----:B------:R-:W0:Y:S04]  /*43f0*/  SHFL.BFLY PT, R121, R119, 0x2, 0x1f ;  /* 0x0c401f0077797f89 */ /* 0x000e2800000e0000 */
[----:B------:R-:W1:Y:S04]  /*4400*/  SHFL.BFLY PT, R123, R120, 0x2, 0x1f ;  /* 0x0c401f00787b7f89 */ /* 0x000e6800000e0000 */
[----:B------:R-:W2:Y:S04]  /*4410*/  SHFL.BFLY PT, R118, R117, 0x2, 0x1f ;  /* 0x0c401f0075767f89 */ /* 0x000ea800000e0000 */
[----:B------:R-:W3:Y:S01]  /*4420*/  SHFL.BFLY PT, R115, R116, 0x2, 0x1f ;  /* 0x0c401f0074737f89 */ /* 0x000ee200000e0000 */
[----:B0-----:R-:W-:Y:S01]  /*4430*/  FADD R121, R119, R121 ;  /* 0x0000007977797221 */ /* 0x001fe20000000000 */
[----:B-1----:R-:W-:Y:S01]  /*4440*/  FADD R123, R120, R123 ;  /* 0x0000007b787b7221 */ /* 0x002fe20000000000 */
[----:B--2---:R-:W-:Y:S01]  /*4450*/  FADD R118, R117, R118 ;  /* 0x0000007675767221 */ /* 0x004fe20000000000 */
[----:B---3--:R-:W-:-:S03]  /*4460*/  FADD R115, R116, R115 ;  /* 0x0000007374737221 */ /* 0x008fc60000000000 */
[----:B------:R-:W0:Y:S04]  /*4470*/  SHFL.BFLY PT, R117, R123, 0x1, 0x1f ;  /* 0x0c201f007b757f89 */ /* 0x000e2800000e0000 */
[----:B------:R-:W1:Y:S04]  /*4480*/  SHFL.BFLY PT, R116, R121, 0x1, 0x1f ;  /* 0x0c201f0079747f89 */ /* 0x000e6800000e0000 */
[----:B------:R-:W2:Y:S04]  /*4490*/  SHFL.BFLY PT, R119, R118, 0x1, 0x1f ;  /* 0x0c201f0076777f89 */ /* 0x000ea800000e0000 */
[----:B------:R-:W3:Y:S01]  /*44a0*/  SHFL.BFLY PT, R120, R115, 0x1, 0x1f ;  /* 0x0c201f0073787f89 */ /* 0x000ee200000e0000 */
[----:B0-----:R-:W-:Y:S01]  /*44b0*/  FADD R117, R123, R117 ;  /* 0x000000757b757221 */ /* 0x001fe20000000000 */
[----:B------:R-:W-:Y:S01]  /*44c0*/  BAR.SYNC.DEFER_BLOCKING 0x0 ;  /* 0x0000000000007b1d */ /* 0x000fe20000010000 */
[----:B-1----:R-:W-:Y:S01]  /*44d0*/  FADD R116, R121, R116 ;  /* 0x0000007479747221 */ /* 0x002fe20000000000 */
[----:B--2---:R-:W-:Y:S01]  /*44e0*/  FADD R119, R118, R119 ;  /* 0x0000007776777221 */ /* 0x004fe20000000000 */
[----:B---3--:R-:W-:-:S03]  /*44f0*/  FADD R120, R115, R120 ;  /* 0x0000007873787221 */ /* 0x008fc60000000000 */
[----:B------:R-:W-:Y:S04]  /*4500*/  @!P1 STS [R82], R116 ;  /* 0x0000007452009388 */ /* 0x000fe80000000800 */
[----:B------:R-:W-:Y:S04]  /*4510*/  @!P1 STS [R82+0x100], R117 ;  /* 0x0001007552009388 */ /* 0x000fe80000000800 */
[----:B------:R-:W-:Y:S04]  /*4520*/  @!P1 STS [R82+0x200], R119 ;  /* 0x0002007752009388 */ /* 0x000fe80000000800 */
[----:B------:R-:W-:Y:S01]  /*4530*/  @!P1 STS [R82+0x300], R120 ;  /* 0x0003007852009388 */ /* 0x000fe20000000800 */
[----:B------:R-:W-:Y:S06]  /*4540*/  BAR.SYNC.DEFER_BLOCKING 0x0 ;  /* 0x0000000000007b1d */ /* 0x000fec0000010000 */
[----:B------:R-:W0:Y:S04]  /*4550*/  LDS R82, [R122] ;  /* 0x000000007a527984 */ /* 0x000e280000000800 */
[----:B0-----:R-:W0:Y:S02]  /*4560*/  SHFL.BFLY PT, R115, R82, 0x4, 0x1f ;  /* 0x0c801f0052737f89 */ /* 0x001e2400000e0000 */
[----:B0-----:R-:W-:-:S05]  /*4570*/  FADD R115, R82, R115 ;  /* 0x0000007352737221 */ /* 0x001fca0000000000 */
[----:B------:R-:W0:Y:S02]  /*4580*/  SHFL.BFLY PT, R82, R115, 0x2, 0x1f ;  /* 0x0c401f0073527f89 */ /* 0x000e2400000e0000 */
[----:B0-----:R-:W-:-:S05]  /*4590*/  FADD R115, R115, R82 ;  /* 0x0000005273737221 */ /* 0x001fca0000000000 */
[----:B------:R-:W0:Y:S02]  /*45a0*/  SHFL.BFLY PT, R116, R115, 0x1, 0x1f ;  /* 0x0c201f0073747f89 */ /* 0x000e2400000e0000 */
[----:B0-----:R-:W-:-:S05]  /*45b0*/  FADD R115, R115, R116 ;  /* 0x0000007473737221 */ /* 0x001fca0000000000 */
[----:B------:R0:W-:Y:S01]  /*45c0*/  @!P0 STS [R122], R115 ;  /* 0x000000737a008388 */ /* 0x0001e20000000800 */
[C---:B------:R-:W-:Y:S01]  /*45d0*/  IMAD.WIDE R120, R6.reuse, 0x2, R244 ;  /* 0x0000000206787825 */ /* 0x040fe200078e02f4 */
[----:B------:R-:W-:Y:S03]  /*45e0*/  BAR.SYNC.DEFER_BLOCKING 0x0 ;  /* 0x0000000000007b1d */ /* 0x000fe60000010000 */
[----:B------:R-:W-:-:S04]  /*45f0*/  IMAD.WIDE R116, R6, 0x2, R236 ;  /* 0x0000000206747825 */ /* 0x000fc800078e02ec */
[----:B------:R-:W-:-:S04]  /*4600*/  IMAD.WIDE R124, R6, 0x2, R206 ;  /* 0x00000002067c7825 */ /* 0x000fc800078e02ce */
[C---:B------:R-:W-:Y:S01]  /*4610*/  IMAD.WIDE R126, R6.reuse, 0x2, R208 ;  /* 0x00000002067e7825 */ /* 0x040fe200078e02d0 */
[----:B------:R1:W2:Y:S04]  /*4620*/  LDG.E.U16 R133, desc[UR10][R120.64] ;  /* 0x0000000a78857981 */ /* 0x0002a8000c1e1500 */
[----:B------:R3:W4:Y:S01]  /*4630*/  LDG.E.U16 R131, desc[UR10][R116.64] ;  /* 0x0000000a74837981 */ /* 0x000722000c1e1500 */
[----:B------:R-:W-:-:S03]  /*4640*/  IMAD.WIDE R136, R6, 0x2, R198 ;  /* 0x0000000206887825 */ /* 0x000fc600078e02c6 */
[----:B------:R5:W2:Y:S01]  /*4650*/  LDG.E.U16 R129, desc[UR10][R124.64] ;  /* 0x0000000a7c817981 */ /* 0x000aa2000c1e1500 */
[----:B-1----:R-:W-:-:S03]  /*4660*/  IMAD.WIDE R120, R6, 0x2, R224 ;  /* 0x0000000206787825 */ /* 0x002fc600078e02e0 */
[----:B------:R1:W2:Y:S01]  /*4670*/  LDG.E.U16 R138, desc[UR10][R126.64] ;  /* 0x0000000a7e8a7981 */ /* 0x0002a2000c1e1500 */
[----:B---3--:R-:W-:-:S03]  /*4680*/  IMAD.WIDE R116, R6, 0x2, R216 ;  /* 0x0000000206747825 */ /* 0x008fc600078e02d8 */
[----:B------:R-:W3:Y:S01]  /*4690*/  LDG.E.U16 R139, desc[UR10][R120.64] ;  /* 0x0000000a788b7981 */ /* 0x000ee2000c1e1500 */
[----:B-----5:R-:W-:-:S03]  /*46a0*/  IMAD.WIDE R124, R6, 0x2, R180 ;  /* 0x00000002067c7825 */ /* 0x020fc600078e02b4 */
[----:B------:R-:W5:Y:S01]  /*46b0*/  LDG.E.U16 R137, desc[UR10][R136.64] ;  /* 0x0000000a88897981 */ /* 0x000f62000c1e1500 */
[----:B-1----:R-:W-:-:S03]  /*46c0*/  IMAD.WIDE R126, R6, 0x2, R196 ;  /* 0x00000002067e7825 */ /* 0x002fc600078e02c4 */
[----:B------:R1:W2:Y:S04]  /*46d0*/  LDG.E.U16 R146, desc[UR10][R124.64] ;  /* 0x0000000a7c927981 */ /* 0x0002a8000c1e1500 */
[----:B------:R0:W2:Y:S01]  /*46e0*/  LDG.E.U16 R121, desc[UR10][R116.64] ;  /* 0x0000000a74797981 */ /* 0x0000a2000c1e1500 */
[----:B------:R-:W-:-:S03]  /*46f0*/  IMAD.WIDE R118, R6, 0x2, R242 ;  /* 0x0000000206767825 */ /* 0x000fc600078e02f2 */
[----:B------:R-:W2:Y:S01]  /*4700*/  LDG.E.U16 R128, desc[UR10][R126.64] ;  /* 0x0000000a7e807981 */ /* 0x000ea2000c1e1500 */
[----:B-1----:R-:W-:-:S03]  /*4710*/  IMAD.WIDE R124, R6, 0x2, R176 ;  /* 0x00000002067c7825 */ /* 0x002fc600078e02b0 */
[----:B0-----:R-:W2:Y:S01]  /*4720*/  LDG.E.U16 R115, desc[UR10][R118.64] ;  /* 0x0000000a76737981 */ /* 0x001ea2000c1e1500 */
[----:B------:R-:W-:-:S03]  /*4730*/  IMAD.WIDE R116, R6, 0x2, R200 ;  /* 0x0000000206747825 */ /* 0x000fc600078e02c8 */
[----:B------:R-:W2:Y:S04]  /*4740*/  LDG.E.U16 R125, desc[UR10][R124.64] ;  /* 0x0000000a7c7d7981 */ /* 0x000ea8000c1e1500 */
[----:B------:R0:W2:Y:S01]  /*4750*/  LDG.E.U16 R147, desc[UR10][R116.64] ;  /* 0x0000000a74937981 */ /* 0x0000a2000c1e1500 */
[----:B------:R-:W-:-:S04]  /*4760*/  IMAD.WIDE R134, R6, 0x2, R212 ;  /* 0x0000000206867825 */ /* 0x000fc800078e02d4 */
[C---:B------:R-:W-:Y:S02]  /*4770*/  IMAD.WIDE R184, R6.reuse, 0x2, R162 ;  /* 0x0000000206b87825 */ /* 0x040fe400078e02a2 */
[----:B------:R-:W2:Y:S02]  /*4780*/  LDG.E.U16 R134, desc[UR10][R134.64] ;  /* 0x0000000a86867981 */ /* 0x000ea4000c1e1500 */
[C---:B0-----:R-:W-:Y:S02]  /*4790*/  IMAD.WIDE R116, R6.reuse, 0x2, R178 ;  /* 0x0000000206747825 */ /* 0x041fe400078e02b2 */
[----:B------:R-:W2:Y:S04]  /*47a0*/  LDG.E.U16 R132, desc[UR10][R184.64] ;  /* 0x0000000ab8847981 */ /* 0x000ea8000c1e1500 */
[----:B------:R0:W2:Y:S01]  /*47b0*/  LDG.E.U16 R136, desc[UR10][R116.64] ;  /* 0x0000000a74887981 */ /* 0x0000a2000c1e1500 */
[----:B------:R-:W-:-:S04]  /*47c0*/  IMAD.WIDE R126, R6, 0x2, R170 ;  /* 0x00000002067e7825 */ /* 0x000fc800078e02aa */
[C---:B------:R-:W-:Y:S01]  /*47d0*/  IMAD.WIDE R118, R6.reuse, 0x2, R220 ;  /* 0x0000000206767825 */ /* 0x040fe200078e02dc */
[----:B------:R1:W2:Y:S03]  /*47e0*/  LDG.E.U16 R135, desc[UR10][R126.64] ;  /* 0x0000000a7e877981 */ /* 0x0002a6000c1e1500 */
[C---:B0-----:R-:W-:Y:S01]  /*47f0*/  IMAD.WIDE R116, R6.reuse, 0x2, R168 ;  /* 0x0000000206747825 */ /* 0x041fe200078e02a8 */
[----:B------:R-:W-:Y:S04]  /*4800*/  LDS R184, [R83] ;  /* 0x0000000053b87984 */ /* 0x000fe80000000800 */
[----:B------:R0:W2:Y:S01]  /*4810*/  LDG.E.U16 R124, desc[UR10][R116.64] ;  /* 0x0000000a747c7981 */ /* 0x0000a2000c1e1500 */
[----:B-1----:R-:W-:-:S03]  /*4820*/  IMAD.WIDE R126, R6, 0x2, R158 ;  /* 0x00000002067e7825 */ /* 0x002fc600078e029e */
[----:B------:R-:W1:Y:S01]  /*4830*/  LDS R185, [R83+0x100] ;  /* 0x0001000053b97984 */ /* 0x000e620000000800 */
[----:B------:R-:W-:-:S03]  /*4840*/  IMAD.WIDE R142, R6, 0x2, R228 ;  /* 0x00000002068e7825 */ /* 0x000fc600078e02e4 */
[----:B------:R0:W2:Y:S02]  /*4850*/  LDG.E.U16 R130, desc[UR10][R118.64] ;  /* 0x0000000a76827981 */ /* 0x0000a4000c1e1500 */
[C---:B0-----:R-:W-:Y:S02]  /*4860*/  IMAD.WIDE R116, R6.reuse, 0x2, R166 ;  /* 0x0000000206747825 */ /* 0x041fe400078e02a6 */
[----:B------:R-:W2:Y:S02]  /*4870*/  LDG.E.U16 R142, desc[UR10][R142.64] ;  /* 0x0000000a8e8e7981 */ /* 0x000ea4000c1e1500 */
[C---:B------:R-:W-:Y:S02]  /*4880*/  IMAD.WIDE R188, R6.reuse, 0x2, R156 ;  /* 0x0000000206bc7825 */ /* 0x040fe400078e029c */
[----:B------:R-:W2:Y:S02]  /*4890*/  LDG.E.U16 R117, desc[UR10][R116.64] ;  /* 0x0000000a74757981 */ /* 0x000ea4000c1e1500 */
[----:B------:R-:W-:-:S02]  /*48a0*/  IMAD.WIDE R118, R6, 0x2, R204 ;  /* 0x0000000206767825 */ /* 0x000fc400078e02cc */
[----:B------:R0:W2:Y:S04]  /*48b0*/  LDG.E.U16 R143, desc[UR10][R188.64] ;  /* 0x0000000abc8f7981 */ /* 0x0000a8000c1e1500 */
[----:B------:R0:W2:Y:S01]  /*48c0*/  LDG.E.U16 R116, desc[UR10][R126.64] ;  /* 0x0000000a7e747981 */ /* 0x0000a2000c1e1500 */
[----:B------:R-:W-:-:S03]  /*48d0*/  IMAD.WIDE R144, R6, 0x2, R174 ;  /* 0x0000000206907825 */ /* 0x000fc600078e02ae */
[----:B------:R1:W2:Y:S01]  /*48e0*/  LDG.E.U16 R120, desc[UR10][R118.64] ;  /* 0x0000000a76787981 */ /* 0x0002a2000c1e1500 */
[----:B0-----:R-:W-:Y:S01]  /*48f0*/  FADD R188, -R0, R9 ;  /* 0x0000000900bc7221 */ /* 0x001fe20000000100 */
[----:B------:R-:W-:-:S04]  /*4900*/  IMAD.WIDE R126, R6, 0x2, R150 ;  /* 0x00000002067e7825 */ /* 0x000fc800078e0296 */
[C---:B-1----:R-:W-:Y:S01]  /*4910*/  IMAD.WIDE R118, R6.reuse, 0x2, R182 ;  /* 0x0000000206767825 */ /* 0x042fe200078e02b6 */
[----:B------:R0:W2:Y:S03]  /*4920*/  LDG.E.U16 R9, desc[UR10][R126.64] ;  /* 0x0000000a7e097981 */ /* 0x0000a6000c1e1500 */
[----:B------:R-:W-:Y:S02]  /*4930*/  IMAD.WIDE R140, R6, 0x2, R172 ;  /* 0x00000002068c7825 */ /* 0x000fe400078e02ac */
[----:B------:R-:W2:Y:S02]  /*4940*/  LDG.E.U16 R119, desc[UR10][R118.64] ;  /* 0x0000000a76777981 */ /* 0x000ea4000c1e1500 */
[----:B0-----:R-:W-:Y:S01]  /*4950*/  FADD R127, -R12, R2 ;  /* 0x000000020c7f7221 */ /* 0x001fe20000000100 */
[----:B------:R-:W-:-:S04]  /*4960*/  IMAD.WIDE R122, R6, 0x2, R232 ;  /* 0x00000002067a7825 */ /* 0x000fc800078e02e8 */
[----:B------:R-:W-:Y:S01]  /*4970*/  FMUL R126, R188, 1.4426950216293334961 ;  /* 0x3fb8aa3bbc7e7820 */ /* 0x000fe20000400000 */
[----:B------:R-:W-:Y:S01]  /*4980*/  FMUL R127, R127, 1.4426950216293334961 ;  /* 0x3fb8aa3b7f7f7820 */ /* 0x000fe20000400000 */
[----:B------:R-:W3:Y:S01]  /*4990*/  LDG.E.U16 R118, desc[UR10][R144.64] ;  /* 0x0000000a90767981 */ /* 0x000ee2000c1e1500 */
[----:B------:R-:W-:-:S03]  /*49a0*/  IMAD.WIDE R186, R6, 0x2, R164 ;  /* 0x0000000206ba7825 */ /* 0x000fc600078e02a4 */
[----:B------:R-:W-:Y:S01]  /*49b0*/  MUFU.EX2 R126, R126 ;  /* 0x0000007e007e7308 */ /* 0x000fe20000000800 */
[----:B------:R-:W3:Y:S04]  /*49c0*/  LDG.E.U16 R122, desc[UR10][R122.64] ;  /* 0x0000000a7a7a7981 */ /* 0x000ee8000c1e1500 */
[----:B------:R0:W3:Y:S03]  /*49d0*/  LDG.E.U16 R145, desc[UR10][R140.64] ;  /* 0x0000000a8c917981 */ /* 0x0000e6000c1e1500 */
[----:B------:R-:W1:Y:S01]  /*49e0*/  MUFU.EX2 R127, R127 ;  /* 0x0000007f007f7308 */ /* 0x000e620000000800 */
[----:B------:R0:W3:Y:S02]  /*49f0*/  LDG.E.U16 R144, desc[UR10][R186.64] ;  /* 0x0000000aba907981 */ /* 0x0000e4000c1e1500 */
[----:B0-----:R-:W-:-:S05]  /*4a00*/  IMAD.WIDE R140, R6, 0x2, R160 ;  /* 0x00000002068c7825 */ /* 0x001fca00078e02a0 */
[----:B------:R0:W3:Y:S01]  /*4a10*/  LDG.E.U16 R123, desc[UR10][R140.64] ;  /* 0x0000000a8c7b7981 */ /* 0x0000e2000c1e1500 */
[----:B------:R-:W-:-:S04]  /*4a20*/  IMAD.WIDE R186, R6, 0x2, R152 ;  /* 0x0000000206ba7825 */ /* 0x000fc800078e0298 */
[----:B0-----:R-:W-:-:S04]  /*4a30*/  IMAD.WIDE R140, R6, 0x2, R154 ;  /* 0x00000002068c7825 */ /* 0x001fc800078e029a */
[C---:B------:R-:W-:Y:S02]  /*4a40*/  IMAD.WIDE R188, R6.reuse, 0x2, R18 ;  /* 0x0000000206bc7825 */ /* 0x040fe400078e0212 */
[----:B------:R-:W3:Y:S02]  /*4a50*/  LDG.E.U16 R141, desc[UR10][R140.64] ;  /* 0x0000000a8c8d7981 */ /* 0x000ee4000c1e1500 */
[C---:B------:R-:W-:Y:S02]  /*4a60*/  IMAD.WIDE R190, R6.reuse, 0x2, R20 ;  /* 0x0000000206be7825 */ /* 0x040fe400078e0214 */
[----:B------:R0:W3:Y:S02]  /*4a70*/  LDG.E.U16 R194, desc[UR10][R188.64] ;  /* 0x0000000abcc27981 */ /* 0x0000e4000c1e1500 */
[----:B------:R-:W-:Y:S02]  /*4a80*/  IMAD.WIDE R192, R6, 0x2, R24 ;  /* 0x0000000206c07825 */ /* 0x000fe400078e0218 */
[----:B------:R-:W3:Y:S04]  /*4a90*/  LDG.E.U16 R195, desc[UR10][R190.64] ;  /* 0x0000000abec37981 */ /* 0x000ee8000c1e1500 */
[----:B------:R0:W3:Y:S01]  /*4aa0*/  LDG.E.U16 R140, desc[UR10][R186.64] ;  /* 0x0000000aba8c7981 */ /* 0x0000e2000c1e1500 */
[----:B-1----:R-:W-:-:S02]  /*4ab0*/  FFMA2 R14, R14.F32x2.HI_LO, R126.F32x2.HI_LO, R184.F32x2.HI_LO ;  /* 0x0000007e0e0e7249 */ /* 0x002fc400000000b8 */
[C---:B0-----:R-:W-:Y:S01]  /*4ac0*/  IMAD.WIDE R188, R6.reuse, 0x2, R40 ;  /* 0x0000000206bc7825 */ /* 0x041fe200078e0228 */
[----:B------:R-:W3:Y:S03]  /*4ad0*/  LDG.E.U16 R192, desc[UR10][R192.64] ;  /* 0x0000000ac0c07981 */ /* 0x000ee6000c1e1500 */
[C---:B------:R-:W-:Y:S01]  /*4ae0*/  IMAD.WIDE R186, R6.reuse, 0x2, R16 ;  /* 0x0000000206ba7825 */ /* 0x040fe200078e0210 */
[----:B------:R-:W3:Y:S03]  /*4af0*/  LDG.E.U16 R202, desc[UR10][R188.64] ;  /* 0x0000000abcca7981 */ /* 0x000ee6000c1e1500 */
[C---:B------:R-:W-:Y:S01]  /*4b00*/  IMAD.WIDE R190, R6.reuse, 0x2, R48 ;  /* 0x0000000206be7825 */ /* 0x040fe200078e0230 */
[----:B------:R0:W3:Y:S03]  /*4b10*/  LDG.E.U16 R2, desc[UR10][R186.64] ;  /* 0x0000000aba027981 */ /* 0x0000e6000c1e1500 */
[----:B------:R-:W-:-:S02]  /*4b20*/  IMAD.WIDE R184, R6, 0x2, R56 ;  /* 0x0000000206b87825 */ /* 0x000fc400078e0238 */
[----:B------:R-:W4:Y:S02]  /*4b30*/  LDG.E.U16 R190, desc[UR10][R190.64] ;  /* 0x0000000abebe7981 */ /* 0x000f24000c1e1500 */
[----:B0-----:R-:W-:-:S04]  /*4b40*/  IMAD.WIDE R186, R6, 0x2, R32 ;  /* 0x0000000206ba7825 */ /* 0x001fc800078e0220 */
[----:B------:R-:W-:Y:S01]  /*4b50*/  IMAD.SHL.U32 R82, R210, 0x100, RZ ;  /* 0x00000100d2527824 */ /* 0x000fe200078e00ff */
[----:B------:R0:W4:Y:S01]  /*4b60*/  LDG.E.U16 R193, desc[UR10][R186.64] ;  /* 0x0000000abac17981 */ /* 0x000122000c1e1500 */
[----:B------:R-:W-:-:S03]  /*4b70*/  IMAD.WIDE R188, R6, 0x2, R72 ;  /* 0x0000000206bc7825 */ /* 0x000fc600078e0248 */
[----:B------:R1:W4:Y:S01]  /*4b80*/  LDG.E.U16 R191, desc[UR10][R184.64] ;  /* 0x0000000ab8bf7981 */ /* 0x000322000c1e1500 */
[----:B------:R-:W-:-:S03]  /*4b90*/  LOP3.LUT R82, R203, 0xf00, R82, 0xf8, !PT ;  /* 0x00000f00cb527812 */ /* 0x000fc600078ef852 */
[----:B------:R1:W4:Y:S01]  /*4ba0*/  LDG.E.U16 R210, desc[UR10][R188.64] ;  /* 0x0000000abcd27981 */ /* 0x000322000c1e1500 */
[----:B0-----:R-:W-:-:S04]  /*4bb0*/  IMAD.WIDE R186, R6, 0x2, R64 ;  /* 0x0000000206ba7825 */ /* 0x001fc800078e0240 */
[C---:B-1----:R-:W-:Y:S01]  /*4bc0*/  IMAD.WIDE R184, R6.reuse, 0x2, R22 ;  /* 0x0000000206b87825 */ /* 0x042fe200078e0216 */
[----:B------:R0:W4:Y:S03]  /*4bd0*/  LDG.E.U16 R203, desc[UR10][R186.64] ;  /* 0x0000000abacb7981 */ /* 0x000126000c1e1500 */
[C---:B------:R-:W-:Y:S01]  /*4be0*/  IMAD.WIDE R188, R6.reuse, 0x2, R28 ;  /* 0x0000000206bc7825 */ /* 0x040fe200078e021c */
[----:B------:R1:W4:Y:S04]  /*4bf0*/  LDG.E.U16 R211, desc[UR10][R184.64] ;  /* 0x0000000ab8d37981 */ /* 0x000328000c1e1500 */
        /* <DEDUP_REMOVED lines=9> */
[----:B------:R0:W5:Y:S03]  /*4c90*/  LDG.E.U16 R219, desc[UR10][R186.64] ;  /* 0x0000000abadb7981 */ /* 0x000166000c1e1500 */
[C---:B------:R-:W-:Y:S01]  /*4ca0*/  IMAD.WIDE R188, R6.reuse, 0x2, R52 ;  /* 0x0000000206bc7825 */ /* 0x040fe200078e0234 */
[----:B------:R1:W5:Y:S04]  /*4cb0*/  LDG.E.U16 R223, desc[UR10][R184.64] ;  /* 0x0000000ab8df7981 */ /* 0x000368000c1e1500 */
[----:B------:R1:W5:Y:S01]  /*4cc0*/  LDG.E.U16 R227, desc[UR10][R188.64] ;  /* 0x0000000abce37981 */ /* 0x000362000c1e1500 */
        /* <DEDUP_REMOVED lines=16> */
[----:B------:R1:W5:Y:S05]  /*4dd0*/  LDG.E.U16 R240, desc[UR10][R184.64] ;  /* 0x0000000ab8f07981 */ /* 0x00036a000c1e1500 */
[----:B------:R-:W5:Y:S01]  /*4de0*/  LDG.E.U16 R188, desc[UR10][R188.64] ;  /* 0x0000000abcbc7981 */ /* 0x000f62000c1e1500 */
[----:B0-----:R-:W-:-:S04]  /*4df0*/  IMAD.WIDE R186, R6, 0x2, R38 ;  /* 0x0000000206ba7825 */ /* 0x001fc800078e0226 */
[C---:B-1----:R-:W-:Y:S01]  /*4e00*/  IMAD.WIDE R184, R6.reuse, 0x2, R54 ;  /* 0x0000000206b87825 */ /* 0x042fe200078e0236 */
[----:B------:R0:W5:Y:S04]  /*4e10*/  LDG.E.U16 R241, desc[UR10][R186.64] ;  /* 0x0000000abaf17981 */ /* 0x000168000c1e1500 */
[----:B------:R1:W5:Y:S01]  /*4e20*/  LDG.E.U16 R189, desc[UR10][R184.64] ;  /* 0x0000000ab8bd7981 */ /* 0x000362000c1e1500 */
[----:B0-----:R-:W-:-:S04]  /*4e30*/  IMAD.WIDE R186, R6, 0x2, R62 ;  /* 0x0000000206ba7825 */ /* 0x001fc800078e023e */
[C---:B-1----:R-:W-:Y:S02]  /*4e40*/  IMAD.WIDE R184, R6.reuse, 0x2, R70 ;  /* 0x0000000206b87825 */ /* 0x042fe400078e0246 */
[----:B------:R-:W5:Y:S04]  /*4e50*/  LDG.E.U16 R186, desc[UR10][R186.64] ;  /* 0x0000000ababa7981 */ /* 0x000f68000c1e1500 */
[----:B------:R0:W5:Y:S02]  /*4e60*/  LDG.E.U16 R187, desc[UR10][R184.64] ;  /* 0x0000000ab8bb7981 */ /* 0x000164000c1e1500 */
[----:B0-----:R-:W-:-:S06]  /*4e70*/  IMAD.WIDE R184, R6, 0x2, R78 ;  /* 0x0000000206b87825 */ /* 0x001fcc00078e024e */
[----:B------:R0:W5:Y:S02]  /*4e80*/  LDG.E.U16 R184, desc[UR10][R184.64] ;  /* 0x0000000ab8b87981 */ /* 0x000164000c1e1500 */
[----:B0-----:R-:W0:Y:S01]  /*4e90*/  S2R R185, SR_TID.X ;  /* 0x0000000000b97919 */ /* 0x001e220000002100 */
[----:B------:R-:W1:Y:S01]  /*4ea0*/  S2R R252, SR_TID.X ;  /* 0x0000000000fc7919 */ /* 0x000e620000002100 */
[----:B0-----:R-:W-:-:S04]  /*4eb0*/  LOP3.LUT R185, R185, 0xe0, RZ, 0xc0, !PT ;  /* 0x000000e0b9b97812 */ /* 0x001fc800078ec0ff */
[----:B------:R-:W-:-:S04]  /*4ec0*/  SHF.R.U32.HI R185, RZ, 0x1, R185 ;  /* 0x00000001ffb97819 */ /* 0x000fc800000116b9 */
[----:B------:R-:W-:Y:S02]  /*4ed0*/  LOP3.LUT R185, R82, R185, RZ, 0x3c, !PT ;  /* 0x000000b952b97212 */ /* 0x000fe400078e3cff */
[----:B------:R-:W-:Y:S04]  /*4ee0*/  LDS R82, [R83+0x200] ;  /* 0x0002000053527984 */ /* 0x000fe80000000800 */
[----:B------:R-:W-:Y:S01]  /*4ef0*/  LDS R83, [R83+0x300] ;  /* 0x0003000053537984 */ /* 0x000fe20000000800 */
[----:B------:R-:W-:Y:S06]  /*4f00*/  BAR.SYNC.DEFER_BLOCKING 0x0 ;  /* 0x0000000000007b1d */ /* 0x000fec0000010000 */
[----:B--2---:R0:W-:Y:S02]  /*4f10*/  STS.U16 [R11+UR5+0x800], R142 ;  /* 0x0008008e0b007988 */ /* 0x0041e40008000405 */
[----:B0-----:R-:W0:Y:S02]  /*4f20*/  S2R R142, SR_TID.X ;  /* 0x00000000008e7919 */ /* 0x001e240000002100 */
[----:B------:R1:W-:Y:S04]  /*4f30*/  STS.U16 [R11+UR5], R133 ;  /* 0x000000850b007988 */ /* 0x0003e80008000405 */
[----:B------:R2:W-:Y:S01]  /*4f40*/  STS.U16 [R11+UR5+0x1000], R134 ;  /* 0x001000860b007988 */ /* 0x0005e20008000405 */
[----:B-1----:R-:W-:-:S02]  /*4f50*/  LOP3.LUT R133, R252, 0x7, RZ, 0xc0, !PT ;  /* 0x00000007fc857812 */ /* 0x002fc400078ec0ff */
[----:B--2---:R-:W-:-:S05]  /*4f60*/  LOP3.LUT R134, R252, 0xe0, RZ, 0xc0, !PT ;  /* 0x000000e0fc867812 */ /* 0x004fca00078ec0ff */
[C---:B------:R-:W-:Y:S01]  /*4f70*/  IMAD R134, R133.reuse, 0x4, R134 ;  /* 0x0000000485867824 */ /* 0x040fe200078e0286 */
[----:B------:R-:W-:Y:S01]  /*4f80*/  SHF.L.U32 R133, R133, 0x4, RZ ;  /* 0x0000000485857819 */ /* 0x000fe200000006ff */
[----:B---3--:R1:W-:Y:S02]  /*4f90*/  STS.U16 [R11+UR5+0x4000], R2 ;  /* 0x004000020b007988 */ /* 0x0083e40008000405 */
[----:B-1----:R-:W-:-:S05]  /*4fa0*/  IMAD.SHL.U32 R2, R252, 0x2, RZ ;  /* 0x00000002fc027824 */ /* 0x002fca00078e00ff */
[----:B------:R-:W-:Y:S02]  /*4fb0*/  LOP3.LUT R2, R133, 0x30, R2, 0x78, !PT ;  /* 0x0000003085027812 */ /* 0x000fe400078e7802 */
[----:B0-----:R-:W-:-:S03]  /*4fc0*/  LOP3.LUT R142, R142, 0x10, RZ, 0xc0, !PT ;  /* 0x000000108e8e7812 */ /* 0x001fc600078ec0ff */
[----:B------:R-:W-:Y:S02]  /*4fd0*/  IMAD.U32 R134, R134, 0x40, R2 ;  /* 0x0000004086867824 */ /* 0x000fe400078e0002 */
[----:B------:R-:W-:Y:S01]  /*4fe0*/  IMAD.SHL.U32 R2, R252, 0x100, RZ ;  /* 0x00000100fc027824 */ /* 0x000fe200078e00ff */
[----:B------:R-:W0:Y:S01]  /*4ff0*/  S2UR UR7, SR_CgaCtaId ;  /* 0x00000000000779c3 */ /* 0x000e220000008800 */
[----:B------:R-:W-:-:S03]  /*5000*/  F2FP.F16.F32.PACK_AB R86, R85, R86 ;  /* 0x000000565556723e */ /* 0x000fc600000000ff */
[----:B------:R-:W-:Y:S02]  /*5010*/  LOP3.LUT R133, R133, 0xf00, R2, 0xf8, !PT ;  /* 0x00000f0085857812 */ /* 0x000fe400078ef802 */
[----:B------:R-:W-:Y:S02]  /*5020*/  LEA R2, R142, UR5, 0x3 ;  /* 0x000000058e027c11 */ /* 0x000fe4000f8e18ff */
[----:B------:R-:W-:Y:S01]  /*5030*/  F2FP.F16.F32.PACK_AB R85, R104, R87 ;  /* 0x000000576855723e */ /* 0x000fe200000000ff */
[----:B------:R-:W-:Y:S01]  /*5040*/  STS.U16 [R11+UR5+0x1800], R147 ;  /* 0x001800930b007988 */ /* 0x000fe20008000405 */
[----:B------:R-:W-:Y:S02]  /*5050*/  IADD3 R185, PT, PT, R185, R2, RZ ;  /* 0x00000002b9b97210 */ /* 0x000fe40007ffe0ff */
[----:B------:R-:W-:Y:S01]  /*5060*/  F2FP.F16.F32.PACK_AB R84, R81, R84 ;  /* 0x000000545154723e */ /* 0x000fe200000000ff */
[----:B------:R-:W-:Y:S01]  /*5070*/  STS.U16 [R11+UR5+0x2000], R146 ;  /* 0x002000920b007988 */ /* 0x000fe20008000405 */
[----:B------:R-:W-:-:S02]  /*5080*/  F2FP.F16.F32.PACK_AB R87, R106, R105 ;  /* 0x000000696a57723e */ /* 0x000fc400000000ff */
[----:B------:R-:W-:Y:S01]  /*5090*/  F2FP.F16.F32.PACK_AB R104, R108, R107 ;  /* 0x0000006b6c68723e */ /* 0x000fe200000000ff */
[----:B------:R-:W-:Y:S01]  /*50a0*/  STS.U16 [R11+UR5+0x2800], R145 ;  /* 0x002800910b007988 */ /* 0x000fe20008000405 */
[----:B------:R-:W-:Y:S02]  /*50b0*/  F2FP.F16.F32.PACK_AB R106, R110, R109 ;  /* 0x0000006d6e6a723e */ /* 0x000fe400000000ff */
[----:B------:R-:W-:Y:S01]  /*50c0*/  F2FP.F16.F32.PACK_AB R105, R113, R111 ;  /* 0x0000006f7169723e */ /* 0x000fe200000000ff */
[----:B------:R-:W-:Y:S01]  /*50d0*/  STS.U16 [R11+UR5+0x3000], R144 ;  /* 0x003000900b007988 */ /* 0x000fe20008000405 */
[----:B------:R-:W-:-:S03]  /*50e0*/  F2FP.F16.F32.PACK_AB R107, R112, R114 ;  /* 0x00000072706b723e */ /* 0x000fc600000000ff */
[----:B------:R-:W-:Y:S04]  /*50f0*/  STS.U16 [R11+UR5+0x3800], R143 ;  /* 0x0038008f0b007988 */ /* 0x000fe80008000405 */
[----:B------:R-:W-:Y:S04]  /*5100*/  STS.U16 [R11+UR5+0x4800], R192 ;  /* 0x004800c00b007988 */ /* 0x000fe80008000405 */
[----:B----4-:R-:W-:Y:S04]  /*5110*/  STS.U16 [R11+UR5+0x5000], R193 ;  /* 0x005000c10b007988 */ /* 0x010fe80008000405 */
        /* <DEDUP_REMOVED lines=53> */
[----:B------:R-:W-:Y:S04]  /*5470*/  STSM.16.M88.4 [R185+0xa000], R84 ;  /* 0x00a00054b9007844 */ /* 0x000fe80000000200 */
[----:B------:R-:W-:Y:S01]  /*5480*/  STSM.16.M88.4 [R185+0xb000], R104 ;  /* 0x00b00068b9007844 */ /* 0x000fe20000000200 */
[----:B------:R-:W-:-:S02]  /*5490*/  UMOV UR6, 0x400 ;  /* 0x0000040000067882 */ /* 0x000fc40000000000 */
[----:B0-----:R-:W-:Y:S01]  /*54a0*/  ULEA UR6, UR7, UR6, 0x18 ;  /* 0x0000000607067291 */ /* 0x001fe2000f8ec0ff */
[----:B------:R-:W-:Y:S01]  /*54b0*/  BAR.SYNC.DEFER_BLOCKING 0x0 ;  /* 0x0000000000007b1d */ /* 0x000fe20000010000 */
[----:B------:R-:W-:Y:S01]  /*54c0*/  LOP3.LUT R133, R133, 0x10, R252, 0x78, !PT ;  /* 0x0000001085857812 */ /* 0x000fe200078e78fc */
[----:B-1----:R-:W-:Y:S01]  /*54d0*/  FADD R4, -R13, R8 ;  /* 0x000000080d047221 */ /* 0x002fe20000000100 */
[----:B--2---:R-:W-:-:S03]  /*54e0*/  FADD R5, -R80, R3 ;  /* 0x0000000350057221 */ /* 0x004fc60000000100 */
[----:B------:R-:W-:Y:S01]  /*54f0*/  FMUL R4, R4, 1.4426950216293334961 ;  /* 0x3fb8aa3b04047820 */ /* 0x000fe20000400000 */
[----:B------:R-:W-:Y:S01]  /*5500*/  FMUL R5, R5, 1.4426950216293334961 ;  /* 0x3fb8aa3b05057820 */ /* 0x000fe20000400000 */
[----:B------:R-:W-:Y:S01]  /*5510*/  LOP3.LUT R132, R133, 0x20, RZ, 0x3c, !PT ;  /* 0x0000002085847812 */ /* 0x000fe200078e3cff */
[----:B------:R-:W-:Y:S04]  /*5520*/  LDSM.16.M88.4 R116, [R133+UR6+0xa000] ;  /* 0x00a000068574783b */ /* 0x000fe80008000200 */
[----:B------:R-:W0:Y:S04]  /*5530*/  LDSM.16.M88.4 R84, [R134+UR6] ;  /* 0x000000068654783b */ /* 0x000e280008000200 */
[----:B------:R-:W1:Y:S04]  /*5540*/  LDSM.16.M88.4 R104, [R134+UR6+0x4000] ;  /* 0x004000068668783b */ /* 0x000e680008000200 */
[----:B------:R-:W2:Y:S01]  /*5550*/  LDSM.16.M88.4 R8, [R133+UR6+0xb000] ;  /* 0x00b000068508783b */ /* 0x000ea20008000200 */
[----:B------:R-:W3:Y:S03]  /*5560*/  MUFU.EX2 R4, R4 ;  /* 0x0000000400047308 */ /* 0x000ee60000000800 */
[----:B------:R-:W4:Y:S04]  /*5570*/  LDSM.16.M88.4 R108, [R132+UR6+0xa000] ;  /* 0x00a00006846c783b */ /* 0x000f280008000200 */
[----:B------:R-:W5:Y:S01]  /*5580*/  LDSM.16.M88.4 R112, [R132+UR6+0xb000] ;  /* 0x00b000068470783b */ /* 0x000f620008000200 */
[----:B------:R-:W0:Y:S01]  /*5590*/  MUFU.EX2 R5, R5 ;  /* 0x0000000500057308 */ /* 0x000e220000000800 */
[C---:B------:R-:W-:Y:S01]  /*55a0*/  FMUL R92, R126.reuse, R92 ;  /* 0x0000005c7e5c7220 */ /* 0x040fe20000400000 */
[C---:B------:R-:W-:Y:S01]  /*55b0*/  FMUL R93, R126.reuse, R93 ;  /* 0x0000005d7e5d7220 */ /* 0x040fe20000400000 */
[C---:B------:R-:W-:Y:S01]  /*55c0*/  FMUL R94, R127.reuse, R94 ;  /* 0x0000005e7f5e7220 */ /* 0x040fe20000400000 */
[C---:B------:R-:W-:Y:S01]  /*55d0*/  FMUL R95, R127.reuse, R95 ;  /* 0x0000005f7f5f7220 */ /* 0x040fe20000400000 */
[C---:B------:R-:W-:Y:S01]  /*55e0*/  FMUL R96, R126.reuse, R96 ;  /* 0x000000607e607220 */ /* 0x040fe20000400000 */
[----:B------:R-:W-:Y:S01]  /*55f0*/  FMUL R97, R126, R97 ;  /* 0x000000617e617220 */ /* 0x000fe20000400000 */
[C---:B------:R-:W-:Y:S01]  /*5600*/  FMUL R98, R127.reuse, R98 ;  /* 0x000000627f627220 */ /* 0x040fe20000400000 */
[----:B------:R-:W-:Y:S01]  /*5610*/  FMUL R99, R127, R99 ;  /* 0x000000637f637220 */ /* 0x000fe20000400000 */
[C---:B---3--:R-:W-:Y:S01]  /*5620*/  FMUL R100, R4.reuse, R100 ;  /* 0x0000006404647220 */ /* 0x048fe20000400000 */
[----:B------:R-:W-:Y:S01]  /*5630*/  FMUL R101, R4, R101 ;  /* 0x0000006504657220 */ /* 0x000fe20000400000 */
[----:B------:R-:W-:-:S02]  /*5640*/  LOP3.LUT R2, R133, 0x40, RZ, 0x3c, !PT ;  /* 0x0000004085027812 */ /* 0x000fc400078e3cff */
[----:B------:R-:W-:Y:S01]  /*5650*/  LOP3.LUT R3, R134, 0x40, RZ, 0x3c, !PT ;  /* 0x0000004086037812 */ /* 0x000fe200078e3cff */
[C---:B------:R-:W-:Y:S01]  /*5660*/  FMUL R88, R4.reuse, R88 ;  /* 0x0000005804587220 */ /* 0x040fe20000400000 */
[----:B------:R-:W-:Y:S01]  /*5670*/  FMUL R89, R4, R89 ;  /* 0x0000005904597220 */ /* 0x000fe20000400000 */
[----:B------:R-:W-:Y:S01]  /*5680*/  LDSM.16.M88.4 R128, [R2+UR6+0xb000] ;  /* 0x00b000060280783b */ /* 0x000fe20008000200 */
[C---:B0-----:R-:W-:Y:S01]  /*5690*/  FMUL R102, R5.reuse, R102 ;  /* 0x0000006605667220 */ /* 0x041fe20000400000 */
[C---:B------:R-:W-:Y:S01]  /*56a0*/  FMUL R103, R5.reuse, R103 ;  /* 0x0000006705677220 */ /* 0x040fe20000400000 */
[C---:B------:R-:W-:Y:S01]  /*56b0*/  FMUL R90, R5.reuse, R90 ;  /* 0x0000005a055a7220 */ /* 0x040fe20000400000 */
[----:B------:R-:W-:Y:S01]  /*56c0*/  FMUL R91, R5, R91 ;  /* 0x0000005b055b7220 */ /* 0x000fe20000400000 */
[----:B------:R-:W-:Y:S01]  /*56d0*/  LDSM.16.M88.4 R120, [R3+UR6] ;  /* 0x000000060378783b */ /* 0x000fe20008000200 */
[C---:B------:R-:W-:Y:S03]  /*56e0*/  HMMA.16816.F32 R92, R116.reuse, R84, R92 ;  /* 0x00000054745c723c */ /* 0x040fe6000000185c */
[----:B------:R-:W-:Y:S05]  /*56f0*/  LDSM.16.M88.4 R124, [R3+UR6+0x4000] ;  /* 0x00400006037c783b */ /* 0x000fea0008000200 */
[----:B-1----:R-:W-:Y:S01]  /*5700*/  HMMA.16816.F32 R96, R116, R104, R96 ;  /* 0x000000687460723c */ /* 0x002fe20000001860 */
[----:B------:R-:W0:Y:S07]  /*5710*/  LDSM.16.M88.4 R116, [R2+UR6+0xa000] ;  /* 0x00a000060274783b */ /* 0x000e2e0008000200 */
[C---:B--2---:R-:W-:Y:S08]  /*5720*/  HMMA.16816.F32 R100, R8.reuse, R84, R100 ;  /* 0x000000540864723c */ /* 0x044ff00000001864 */
[----:B------:R-:W-:Y:S01]  /*5730*/  HMMA.16816.F32 R88, R8, R104, R88 ;  /* 0x000000680858723c */ /* 0x000fe20000001858 */
[----:B------:R-:W-:-:S05]  /*5740*/  LOP3.LUT R81, R133, 0x60, RZ, 0x3c, !PT ;  /* 0x0000006085517812 */ /* 0x000fca00078e3cff */
[----:B------:R-:W1:Y:S02]  /*5750*/  LDSM.16.M88.4 R8, [R81+UR6+0xa000] ;  /* 0x00a000065108783b */ /* 0x000e640008000200 */
[-C--:B----4-:R-:W-:Y:S08]  /*5760*/  HMMA.16816.F32 R92, R108, R86.reuse, R92 ;  /* 0x000000566c5c723c */ /* 0x090ff0000000185c */
[----:B-----5:R-:W-:Y:S01]  /*5770*/  HMMA.16816.F32 R100, R112, R86, R100 ;  /* 0x000000567064723c */ /* 0x020fe20000001864 */
[----:B------:R-:W2:Y:S07]  /*5780*/  LDSM.16.M88.4 R84, [R81+UR6+0xb000] ;  /* 0x00b000065154783b */ /* 0x000eae0008000200 */
[-C--:B------:R-:W-:Y:S01]  /*5790*/  HMMA.16816.F32 R96, R108, R106.reuse, R96 ;  /* 0x0000006a6c60723c */ /* 0x080fe20000001860 */
[----:B------:R-:W-:Y:S07]  /*57a0*/  LDSM.16.M88.4 R108, [R134+UR6+0x80] ;  /* 0x00008006866c783b */ /* 0x000fee0008000200 */
[----:B------:R-:W-:Y:S01]  /*57b0*/  HMMA.16816.F32 R88, R112, R106, R88 ;  /* 0x0000006a7058723c */ /* 0x000fe20000001858 */
[----:B------:R-:W3:Y:S04]  /*57c0*/  LDSM.16.M88.4 R104, [R133+UR6+0xa080] ;  /* 0x00a080068568783b */ /* 0x000ee80008000200 */
[----:B------:R-:W4:Y:S03]  /*57d0*/  LDSM.16.M88.4 R112, [R134+UR6+0x4080] ;  /* 0x004080068670783b */ /* 0x000f260008000200 */
[-C--:B0-----:R-:W-:Y:S08]  /*57e0*/  HMMA.16816.F32 R92, R116, R120.reuse, R92 ;  /* 0x00000078745c723c */ /* 0x081ff0000000185c */
[----:B------:R-:W-:Y:S08]  /*57f0*/  HMMA.16816.F32 R100, R128, R120, R100 ;  /* 0x000000788064723c */ /* 0x000ff00000001864 */
[-C--:B------:R-:W-:Y:S01]  /*5800*/  HMMA.16816.F32 R96, R116, R124.reuse, R96 ;  /* 0x0000007c7460723c */ /* 0x080fe20000001860 */
[----:B------:R-:W0:Y:S07]  /*5810*/  LDSM.16.M88.4 R116, [R133+UR6+0xb080] ;  /* 0x00b080068574783b */ /* 0x000e2e0008000200 */
[----:B------:R-:W-:Y:S01]  /*5820*/  HMMA.16816.F32 R88, R128, R124, R88 ;  /* 0x0000007c8058723c */ /* 0x000fe20000001858 */
[----:B------:R-:W-:Y:S07]  /*5830*/  LDSM.16.M88.4 R128, [R2+UR6+0xb080] ;  /* 0x00b080060280783b */ /* 0x000fee0008000200 */
[-C--:B-1----:R-:W-:Y:S08]  /*5840*/  HMMA.16816.F32 R92, R8, R122.reuse, R92 ;  /* 0x0000007a085c723c */ /* 0x082ff0000000185c */
[----:B--2---:R-:W-:Y:S01]  /*5850*/  HMMA.16816.F32 R120, R84, R122, R100 ;  /* 0x0000007a5478723c */ /* 0x004fe20000001864 */
[----:B------:R-:W1:Y:S07]  /*5860*/  LDSM.16.M88.4 R100, [R132+UR6+0xa080] ;  /* 0x00a080068464783b */ /* 0x000e6e0008000200 */
[-C--:B------:R-:W-:Y:S01]  /*5870*/  HMMA.16816.F32 R96, R8, R126.reuse, R96 ;  /* 0x0000007e0860723c */ /* 0x080fe20000001860 */
[----:B------:R-:W2:Y:S07]  /*5880*/  LDSM.16.M88.4 R8, [R132+UR6+0xb080] ;  /* 0x00b080068408783b */ /* 0x000eae0008000200 */
[----:B------:R-:W-:Y:S01]  /*5890*/  HMMA.16816.F32 R88, R84, R126, R88 ;  /* 0x0000007e5458723c */ /* 0x000fe20000001858 */
[----:B------:R5:W-:Y:S04]  /*58a0*/  LDSM.16.M88.4 R124, [R2+UR6+0xa080] ;  /* 0x00a08006027c783b */ /* 0x000be80008000200 */
[----:B------:R-:W2:Y:S03]  /*58b0*/  LDSM.16.M88.4 R84, [R3+UR6+0x80] ;  /* 0x000080060354783b */ /* 0x000ea60008000200 */
[C---:B---3--:R-:W-:Y:S01]  /*58c0*/  HMMA.16816.F32 R92, R104.reuse, R108, R92 ;  /* 0x0000006c685c723c */ /* 0x048fe2000000185c */
[----:B-----5:R-:W3:Y:S07]  /*58d0*/  LDC R2, c[0x0][0x3c4] ;  /* 0x0000f100ff027b82 */ /* 0x020eee0000000800 */
[----:B----4-:R-:W-:Y:S01]  /*58e0*/  HMMA.16816.F32 R96, R104, R112, R96 ;  /* 0x000000706860723c */ /* 0x010fe20000001860 */
[----:B------:R4:W5:Y:S07]  /*58f0*/  LDSM.16.M88.4 R104, [R3+UR6+0x4080] ;  /* 0x004080060368783b */ /* 0x00096e0008000200 */
[C---:B0-----:R-:W-:Y:S01]  /*5900*/  HMMA.16816.F32 R120, R116.reuse, R108, R120 ;  /* 0x0000006c7478723c */ /* 0x041fe20000001878 */
[----:B----4-:R-:W0:Y:S07]  /*5910*/  LDC R3, c[0x0][0x3d4] ;  /* 0x0000f500ff037b82 */ /* 0x010e2e0000000800 */
[----:B------:R-:W-:Y:S08]  /*5920*/  HMMA.16816.F32 R88, R116, R112, R88 ;  /* 0x000000707458723c */ /* 0x000ff00000001858 */
[C---:B-1----:R-:W-:Y:S08]  /*5930*/  HMMA.16816.F32 R92, R100.reuse, R110, R92 ;  /* 0x0000006e645c723c */ /* 0x042ff0000000185c */
[----:B------:R-:W-:Y:S01]  /*5940*/  HMMA.16816.F32 R96, R100, R114, R96 ;  /* 0x000000726460723c */ /* 0x000fe20000001860 */
[----:B------:R-:W1:Y:S07]  /*5950*/  LDSM.16.M88.4 R100, [R81+UR6+0xa080] ;  /* 0x00a080065164783b */ /* 0x000e6e0008000200 */
[C---:B--2---:R-:W-:Y:S01]  /*5960*/  HMMA.16816.F32 R120, R8.reuse, R110, R120 ;  /* 0x0000006e0878723c */ /* 0x044fe20000001878 */
[----:B------:R-:W2:Y:S07]  /*5970*/  LDSM.16.M88.4 R108, [R81+UR6+0xb080] ;  /* 0x00b08006516c783b */ /* 0x000eae0008000200 */
[----:B------:R-:W-:Y:S08]  /*5980*/  HMMA.16816.F32 R88, R8, R114, R88 ;  /* 0x000000720858723c */ /* 0x000ff00000001858 */
[C---:B------:R-:W-:Y:S08]  /*5990*/  HMMA.16816.F32 R92, R124.reuse, R84, R92 ;  /* 0x000000547c5c723c */ /* 0x040ff0000000185c */
[----:B-----5:R-:W-:Y:S08]  /*59a0*/  HMMA.16816.F32 R96, R124, R104, R96 ;  /* 0x000000687c60723c */ /* 0x020ff00000001860 */
[C---:B------:R-:W-:Y:S08]  /*59b0*/  HMMA.16816.F32 R120, R128.reuse, R84, R120 ;  /* 0x000000548078723c */ /* 0x040ff00000001878 */
[----:B------:R-:W-:Y:S01]  /*59c0*/  HMMA.16816.F32 R88, R128, R104, R88 ;  /* 0x000000688058723c */ /* 0x000fe20000001858 */
[----:B------:R-:W-:-:S07]  /*59d0*/  UIADD3 UR4, UPT, UPT, UR4, 0x80, URZ ;  /* 0x0000008004047890 */ /* 0x000fce000fffe0ff */
[C---:B-1----:R-:W-:Y:S08]  /*59e0*/  HMMA.16816.F32 R92, R100.reuse, R86, R92 ;  /* 0x00000056645c723c */ /* 0x042ff0000000185c */
[----:B------:R-:W-:Y:S01]  /*59f0*/  HMMA.16816.F32 R96, R100, R106, R96 ;  /* 0x0000006a6460723c */ /* 0x000fe20000001860 */
[----:B------:R-:W-:-:S07]  /*5a00*/  UISETP.GE.AND UP0, UPT, UR4, UR12, UPT ;  /* 0x0000000c0400728c */ /* 0x000fce000bf06270 */
[C---:B--2---:R-:W-:Y:S08]  /*5a10*/  HMMA.16816.F32 R100, R108.reuse, R86, R120 ;  /* 0x000000566c64723c */ /* 0x044ff00000001878 */
[----:B------:R-:W-:Y:S01]  /*5a20*/  HMMA.16816.F32 R88, R108, R106, R88 ;  /* 0x0000006a6c58723c */ /* 0x000fe20000001858 */
[----:B------:R-:W-:Y:S02]  /*5a30*/  FFMA2 R82, R148.F32x2.HI_LO, R4.F32x2.HI_LO, R82.F32x2.HI_LO ;  /* 0x0000000494527249 */ /* 0x000fe40000000052 */
[----:B0-----:R-:W-:-:S02]  /*5a40*/  IMAD R6, R3, 0x80, R6 ;  /* 0x0000008003067824 */ /* 0x001fc400078e0206 */
[----:B---3--:R-:W-:Y:S01]  /*5a50*/  IMAD R7, R2, 0x80, R7 ;  /* 0x0000008002077824 */ /* 0x008fe200078e0207 */
[----:B------:R-:W-:Y:S01]  /*5a60*/  MOV R2, R12 ;  /* 0x0000000c00027202 */ /* 0x000fe20000000f00 */
[----:B------:R-:W-:Y:S01]  /*5a70*/  IMAD.MOV.U32 R9, RZ, RZ, R0 ;  /* 0x000000ffff097224 */ /* 0x000fe200078e0000 */
[----:B------:R-:W-:Y:S01]  /*5a80*/  MOV R149, R83 ;  /* 0x0000005300957202 */ /* 0x000fe20000000f00 */
[----:B------:R-:W-:Y:S02]  /*5a90*/  IMAD.MOV.U32 R8, RZ, RZ, R13 ;  /* 0x000000ffff087224 */ /* 0x000fe400078e000d */
[----:B------:R-:W-:Y:S02]  /*5aa0*/  IMAD.MOV.U32 R3, RZ, RZ, R80 ;  /* 0x000000ffff037224 */ /* 0x000fe400078e0050 */
[----:B------:R-:W-:Y:S01]  /*5ab0*/  IMAD.MOV.U32 R148, RZ, RZ, R82 ;  /* 0x000000ffff947224 */ /* 0x000fe200078e0052 */
[----:B------:R-:W-:Y:S06]  /*5ac0*/  BRA.U !UP0, `(.L_x_1) ;  /* 0xffffffc908f87547 */ /* 0x000fec000b83ffff */
.L_x_0:
[----:B------:R-:W0:Y:S01]  /*5ad0*/  S2R R41, SR_TID.X ;  /* 0x0000000000297919 */ /* 0x000e220000002100 */
[----:B------:R-:W-:Y:S01]  /*5ae0*/  FSETP.GT.AND P3, PT, |R14|, 8.50705917302346158658e+37, PT ;  /* 0x7e8000000e00780b */ /* 0x000fe20003f64200 */
[----:B------:R-:W1:Y:S01]  /*5af0*/  S2UR UR5, SR_CgaCtaId ;  /* 0x00000000000579c3 */ /* 0x000e620000008800 */
[----:B------:R-:W-:-:S07]  /*5b00*/  FSETP.GT.AND P4, PT, |R15|, 8.50705917302346158658e+37, PT ;  /* 0x7e8000000f00780b */ /* 0x000fce0003f84200 */
[----:B------:R-:W-:Y:S01]  /*5b10*/  BAR.SYNC.DEFER_BLOCKING 0x0 ;  /* 0x0000000000007b1d */ /* 0x000fe20000010000 */
[C---:B------:R-:W-:Y:S02]  /*5b20*/  FSETP.GEU.AND P6, PT, R15.reuse, 1.175494350822287508e-38, PT ;  /* 0x008000000f00780b */ /* 0x040fe40003fce000 */
[C---:B------:R-:W-:Y:S02]  /*5b30*/  FSETP.GEU.AND P2, PT, |R14|.reuse, 1.175494350822287508e-38, PT ;  /* 0x008000000e00780b */ /* 0x040fe40003f4e200 */
[----:B------:R-:W-:Y:S01]  /*5b40*/  FSETP.GEU.AND P5, PT, |R15|, 1.175494350822287508e-38, PT ;  /* 0x008000000f00780b */ /* 0x000fe20003fae200 */
[----:B------:R-:W-:Y:S01]  /*5b50*/  UMOV UR4, 0x400 ;  /* 0x0000040000047882 */ /* 0x000fe20000000000 */
[----:B------:R-:W-:Y:S01]  /*5b60*/  FSETP.GEU.AND P1, PT, R14, 1.175494350822287508e-38, PT ;  /* 0x008000000e00780b */ /* 0x000fe20003f2e000 */
[----:B------:R-:W2:Y:S01]  /*5b70*/  LDC R42, c[0x0][0x3e8] ;  /* 0x0000fa00ff2a7b82 */ /* 0x000ea20000000800 */
[----:B------:R-:W3:Y:S01]  /*5b80*/  S2R R82, SR_TID.X ;  /* 0x0000000000527919 */ /* 0x000ee20000002100 */
[----:B------:R-:W-:Y:S01]  /*5b90*/  @P3 FMUL R97, R97, 0.25 ;  /* 0x3e80000061613820 */ /* 0x000fe20000400000 */
[----:B------:R-:W-:Y:S01]  /*5ba0*/  @P3 FMUL R96, R96, 0.25 ;  /* 0x3e80000060603820 */ /* 0x000fe20000400000 */
[----:B------:R-:W-:Y:S01]  /*5bb0*/  @P4 FMUL R99, R99, 0.25 ;  /* 0x3e80000063634820 */ /* 0x000fe20000400000 */
[----:B------:R-:W-:Y:S01]  /*5bc0*/  @P4 FMUL R98, R98, 0.25 ;  /* 0x3e80000062624820 */ /* 0x000fe20000400000 */
[----:B------:R-:W-:Y:S01]  /*5bd0*/  @P4 FMUL R95, R95, 0.25 ;  /* 0x3e8000005f5f4820 */ /* 0x000fe20000400000 */
[----:B------:R-:W-:Y:S01]  /*5be0*/  @P4 FMUL R94, R94, 0.25 ;  /* 0x3e8000005e5e4820 */ /* 0x000fe20000400000 */
[----:B------:R-:W-:Y:S01]  /*5bf0*/  @P3 FMUL R93, R93, 0.25 ;  /* 0x3e8000005d5d3820 */ /* 0x000fe20000400000 */
[----:B------:R-:W-:Y:S01]  /*5c00*/  @P3 FMUL R92, R92, 0.25 ;  /* 0x3e8000005c5c3820 */ /* 0x000fe20000400000 */
[----:B------:R-:W-:Y:S01]  /*5c10*/  @!P5 FMUL R99, R99, 16777216 ;  /* 0x4b8000006363d820 */ /* 0x000fe20000400000 */
[----:B------:R-:W-:Y:S01]  /*5c20*/  @!P5 FMUL R98, R98, 16777216 ;  /* 0x4b8000006262d820 */ /* 0x000fe20000400000 */
[----:B------:R-:W-:Y:S01]  /*5c30*/  @!P5 FMUL R95, R95, 16777216 ;  /* 0x4b8000005f5fd820 */ /* 0x000fe20000400000 */
[----:B------:R-:W-:Y:S01]  /*5c40*/  @!P5 FMUL R94, R94, 16777216 ;  /* 0x4b8000005e5ed820 */ /* 0x000fe20000400000 */
[----:B------:R-:W-:Y:S01]  /*5c50*/  @!P2 FMUL R97, R97, 16777216 ;  /* 0x4b8000006161a820 */ /* 0x000fe20000400000 */
[----:B------:R-:W-:Y:S01]  /*5c60*/  @!P2 FMUL R96, R96, 16777216 ;  /* 0x4b8000006060a820 */ /* 0x000fe20000400000 */
[----:B------:R-:W-:Y:S01]  /*5c70*/  @!P2 FMUL R93, R93, 16777216 ;  /* 0x4b8000005d5da820 */ /* 0x000fe20000400000 */
[----:B------:R-:W-:Y:S01]  /*5c80*/  @!P2 FMUL R92, R92, 16777216 ;  /* 0x4b8000005c5ca820 */ /* 0x000fe20000400000 */
[----:B-1----:R-:W-:Y:S01]  /*5c90*/  ULEA UR6, UR5, UR4, 0x18 ;  /* 0x0000000405067291 */ /* 0x002fe2000f8ec0ff */
[----:B------:R-:W1:Y:S01]  /*5ca0*/  S2R R81, SR_CTAID.X ;  /* 0x0000000000517919 */ /* 0x000e620000002500 */
[C---:B0-----:R-:W-:Y:S01]  /*5cb0*/  IMAD.SHL.U32 R3, R41.reuse, 0x20, RZ ;  /* 0x0000002029037824 */ /* 0x041fe200078e00ff */
[C---:B------:R-:W-:Y:S01]  /*5cc0*/  LOP3.LUT R32, R41.reuse, 0xe0, RZ, 0xc0, !PT ;  /* 0x000000e029207812 */ /* 0x040fe200078ec0ff */
[C---:B------:R-:W-:Y:S01]  /*5cd0*/  IMAD.SHL.U32 R4, R41.reuse, 0x4, RZ ;  /* 0x0000000429047824 */ /* 0x040fe200078e00ff */
[----:B------:R-:W-:Y:S01]  /*5ce0*/  LOP3.LUT R2, R41, 0x18, RZ, 0xc0, !PT ;  /* 0x0000001829027812 */ /* 0x000fe200078ec0ff */
[----:B------:R-:W0:Y:S01]  /*5cf0*/  LDCU.64 UR4, c[0x0][0x3e0] ;  /* 0x00007c00ff0477ac */ /* 0x000e220008000a00 */
[----:B------:R-:W-:-:S02]  /*5d00*/  LOP3.LUT R3, R3, 0x60, RZ, 0xc0, !PT ;  /* 0x0000006003037812 */ /* 0x000fc400078ec0ff */
[----:B------:R-:W-:Y:S02]  /*5d10*/  LOP3.LUT R5, R4, 0xfc, RZ, 0xc0, !PT ;  /* 0x000000fc04057812 */ /* 0x000fe400078ec0ff */
[----:B------:R-:W-:Y:S01]  /*5d20*/  LEA R32, R32, R3, 0x3 ;  /* 0x0000000320207211 */ /* 0x000fe200078e18ff */
[----:B------:R-:W-:Y:S01]  /*5d30*/  FMUL R3, R15, 8388608 ;  /* 0x4b0000000f037820 */ /* 0x000fe20000400000 */
[C---:B------:R-:W-:Y:S01]  /*5d40*/  LOP3.LUT R6, R41.reuse, 0xc0, RZ, 0xc0, !PT ;  /* 0x000000c029067812 */ /* 0x040fe200078ec0ff */
[----:B------:R-:W-:Y:S01]  /*5d50*/  IMAD R5, R2, 0x100, R5 ;  /* 0x0000010002057824 */ /* 0x000fe200078e0205 */
[----:B------:R-:W-:Y:S02]  /*5d60*/  LOP3.LUT R7, R41, 0xff, RZ, 0xc0, !PT ;  /* 0x000000ff29077812 */ /* 0x000fe400078ec0ff */
[----:B------:R-:W-:Y:S01]  /*5d70*/  FSEL R36, R3, R15, !P6 ;  /* 0x0000000f03247208 */ /* 0x000fe20007000000 */
[----:B------:R-:W-:Y:S01]  /*5d80*/  FMUL R3, R14, 8388608 ;  /* 0x4b0000000e037820 */ /* 0x000fe20000400000 */
[----:B------:R-:W-:Y:S01]  /*5d90*/  SHF.R.U32.HI R4, RZ, 0x1, R6 ;  /* 0x00000001ff047819 */ /* 0x000fe20000011606 */
[----:B------:R-:W-:Y:S01]  /*5da0*/  @P4 FMUL R15, R15, 0.25 ;  /* 0x3e8000000f0f4820 */ /* 0x000fe20000400000 */
[----:B------:R-:W-:Y:S01]  /*5db0*/  FSETP.GEU.AND P4, PT, R149, 1.175494350822287508e-38, PT ;  /* 0x008000009500780b */ /* 0x000fe20003f8e000 */
[----:B------:R-:W-:Y:S01]  /*5dc0*/  VIADD R6, R36, 0xc0cafb0d ;  /* 0xc0cafb0d24067836 */ /* 0x000fe20000000000 */
[----:B------:R-:W-:Y:S01]  /*5dd0*/  FSEL R33, R3, R14, !P1 ;  /* 0x0000000e03217208 */ /* 0x000fe20004800000 */
[----:B------:R-:W-:Y:S01]  /*5de0*/  @P3 FMUL R14, R14, 0.25 ;  /* 0x3e8000000e0e3820 */ /* 0x000fe20000400000 */
[----:B------:R-:W-:Y:S01]  /*5df0*/  LOP3.LUT R34, R5, R4, RZ, 0x3c, !PT ;  /* 0x0000000405227212 */ /* 0x000fe200078e3cff */
[----:B------:R-:W-:Y:S01]  /*5e00*/  FMUL R3, R149, 8388608 ;  /* 0x4b00000095037820 */ /* 0x000fe20000400000 */
[----:B------:R-:W-:Y:S01]  /*5e10*/  FSEL R5, RZ, -23, P6 ;  /* 0xc1b80000ff057808 */ /* 0x000fe20003000000 */
[----:B------:R-:W-:Y:S01]  /*5e20*/  @!P2 FMUL R14, R14, 16777216 ;  /* 0x4b8000000e0ea820 */ /* 0x000fe20000400000 */
[----:B------:R-:W-:Y:S01]  /*5e30*/  @!P5 FMUL R15, R15, 16777216 ;  /* 0x4b8000000f0fd820 */ /* 0x000fe20000400000 */
[----:B------:R-:W-:Y:S01]  /*5e40*/  FSETP.GT.AND P6, PT, |R149|, 8.50705917302346158658e+37, PT ;  /* 0x7e8000009500780b */ /* 0x000fe20003fc4200 */
[----:B0-----:R-:W-:Y:S01]  /*5e50*/  UIMAD UR4, UR8, UR4, URZ ;  /* 0x00000004080472a4 */ /* 0x001fe2000f8e02ff */
[----:B------:R-:W-:Y:S01]  /*5e60*/  ISETP.GE.U32.AND P0, PT, R7, 0x20, PT ;  /* 0x000000200700780c */ /* 0x000fe20003f06070 */
[----:B------:R-:W0:Y:S01]  /*5e70*/  MUFU.RCP R9, R14 ;  /* 0x0000000e00097308 */ /* 0x000e220000001000 */
[----:B------:R-:W-:Y:S01]  /*5e80*/  LOP3.LUT R7, R6, 0xff800000, RZ, 0xc0, !PT ;  /* 0xff80000006077812 */ /* 0x000fe200078ec0ff */
[----:B------:R-:W-:Y:S01]  /*5e90*/  USHF.L.U32 UR7, UR4, 0x1, URZ ;  /* 0x0000000104077899 */ /* 0x000fe200080006ff */
[----:B------:R-:W-:-:S02]  /*5ea0*/  FSEL R46, R3, R149, !P4 ;  /* 0x00000095032e7208 */ /* 0x000fc40006000000 */
[C---:B------:R-:W-:Y:S02]  /*5eb0*/  FSETP.GEU.AND P5, PT, |R149|.reuse, 1.175494350822287508e-38, PT ;  /* 0x008000009500780b */ /* 0x040fe40003fae200 */
[----:B------:R-:W-:Y:S01]  /*5ec0*/  FSEL R3, RZ, -23, P1 ;  /* 0xc1b80000ff037808 */ /* 0x000fe20000800000 */
[----:B------:R-:W4:Y:S01]  /*5ed0*/  MUFU.RCP R4, R15 ;  /* 0x0000000f00047308 */ /* 0x000f220000001000 */
[C---:B------:R-:W-:Y:S01]  /*5ee0*/  FSETP.GT.AND P1, PT, |R148|.reuse, 8.50705917302346158658e+37, PT ;  /* 0x7e8000009400780b */ /* 0x040fe20003f24200 */
[----:B------:R-:W-:Y:S01]  /*5ef0*/  @P6 FMUL R149, R149, 0.25 ;  /* 0x3e80000095956820 */ /* 0x000fe20000400000 */
[----:B------:R-:W-:Y:S01]  /*5f00*/  I2FP.F32.S32 R8, R7 ;  /* 0x0000000700087245 */ /* 0x000fe20000201400 */
[----:B------:R-:W-:Y:S01]  /*5f10*/  @P6 FMUL R91, R91, 0.25 ;  /* 0x3e8000005b5b6820 */ /* 0x000fe20000400000 */
[----:B------:R-:W-:Y:S01]  /*5f20*/  FSETP.GEU.AND P3, PT, |R148|, 1.175494350822287508e-38, PT ;  /* 0x008000009400780b */ /* 0x000fe20003f6e200 */
[----:B------:R-:W-:Y:S01]  /*5f30*/  @P6 FMUL R90, R90, 0.25 ;  /* 0x3e8000005a5a6820 */ /* 0x000fe20000400000 */
[----:B------:R-:W-:Y:S01]  /*5f40*/  FSETP.GEU.AND P2, PT, R148, 1.175494350822287508e-38, PT ;  /* 0x008000009400780b */ /* 0x000fe20003f4e000 */
[----:B------:R-:W-:Y:S01]  /*5f50*/  FFMA.FTZ R8, R8, 1.1920928955078125e-07, R5 ;  /* 0x3400000008087823 */ /* 0x000fe20000010005 */
[C---:B------:R-:W-:Y:S01]  /*5f60*/  FMUL R5, R148.reuse, 8388608 ;  /* 0x4b00000094057820 */ /* 0x040fe20000400000 */
[----:B------:R-:W-:Y:S01]  /*5f70*/  @!P5 FMUL R149, R149, 16777216 ;  /* 0x4b8000009595d820 */ /* 0x000fe20000400000 */
[C---:B0-----:R-:W-:Y:S01]  /*5f80*/  FMUL R26, R9.reuse, R97 ;  /* 0x00000061091a7220 */ /* 0x041fe20000400000 */
[C---:B------:R-:W-:Y:S01]  /*5f90*/  FMUL R27, R9.reuse, R96 ;  /* 0x00000060091b7220 */ /* 0x040fe20000400000 */
[----:B------:R-:W-:Y:S01]  /*5fa0*/  FMUL R31, R9, R93 ;  /* 0x0000005d091f7220 */ /* 0x000fe20000400000 */
[----:B------:R-:W-:Y:S01]  /*5fb0*/  FSEL R37, R5, R148, !P2 ;  /* 0x0000009405257208 */ /* 0x000fe20005000000 */
[----:B------:R-:W-:Y:S01]  /*5fc0*/  @P1 FMUL R148, R148, 0.25 ;  /* 0x3e80000094941820 */ /* 0x000fe20000400000 */
[----:B------:R-:W-:Y:S01]  /*5fd0*/  FMUL R30, R9, R92 ;  /* 0x0000005c091e7220 */ /* 0x000fe20000400000 */
[C---:B----4-:R-:W-:Y:S01]  /*5fe0*/  FMUL R24, R4.reuse, R99 ;  /* 0x0000006304187220 */ /* 0x050fe20000400000 */
[C---:B------:R-:W-:Y:S01]  /*5ff0*/  FMUL R25, R4.reuse, R98 ;  /* 0x0000006204197220 */ /* 0x040fe20000400000 */
[C---:B------:R-:W-:Y:S01]  /*6000*/  FMUL R29, R4.reuse, R95 ;  /* 0x0000005f041d7220 */ /* 0x040fe20000400000 */
[----:B------:R-:W-:Y:S01]  /*6010*/  FMUL R28, R4, R94 ;  /* 0x0000005e041c7220 */ /* 0x000fe20000400000 */
[----:B------:R-:W0:Y:S01]  /*6020*/  MUFU.RCP R9, R149 ;  /* 0x0000009500097308 */ /* 0x000e220000001000 */
[----:B------:R-:W-:-:S02]  /*6030*/  VIADD R4, R33, 0xc0cafb0d ;  /* 0xc0cafb0d21047836 */ /* 0x000fc40000000000 */
[----:B------:R-:W-:Y:S01]  /*6040*/  @!P3 FMUL R148, R148, 16777216 ;  /* 0x4b8000009494b820 */ /* 0x000fe20000400000 */
[----:B------:R-:W-:Y:S01]  /*6050*/  @P6 FMUL R103, R103, 0.25 ;  /* 0x3e80000067676820 */ /* 0x000fe20000400000 */
[----:B------:R-:W-:Y:S01]  /*6060*/  @P6 FMUL R102, R102, 0.25 ;  /* 0x3e80000066666820 */ /* 0x000fe20000400000 */
[----:B------:R-:W-:Y:S01]  /*6070*/  IADD3 R10, PT, PT, R46, -0x3f3504f3, RZ ;  /* 0xc0cafb0d2e0a7810 */ /* 0x000fe20007ffe0ff */
[----:B------:R-:W-:Y:S01]  /*6080*/  @!P5 FMUL R91, R91, 16777216 ;  /* 0x4b8000005b5bd820 */ /* 0x000fe20000400000 */
[----:B------:R-:W-:Y:S01]  /*6090*/  LOP3.LUT R4, R4, 0xff800000, RZ, 0xc0, !PT ;  /* 0xff80000004047812 */ /* 0x000fe200078ec0ff */
[----:B------:R-:W4:Y:S01]  /*60a0*/  MUFU.RCP R15, R148 ;  /* 0x00000094000f7308 */ /* 0x000f220000001000 */
[----:B------:R-:W-:Y:S01]  /*60b0*/  @!P5 FMUL R90, R90, 16777216 ;  /* 0x4b8000005a5ad820 */ /* 0x000fe20000400000 */
[----:B------:R-:W-:Y:S01]  /*60c0*/  @!P5 FMUL R103, R103, 16777216 ;  /* 0x4b8000006767d820 */ /* 0x000fe20000400000 */
[----:B------:R-:W-:Y:S01]  /*60d0*/  I2FP.F32.S32 R6, R4 ;  /* 0x0000000400067245 */ /* 0x000fe20000201400 */
[----:B------:R-:W-:Y:S01]  /*60e0*/  @!P5 FMUL R102, R102, 16777216 ;  /* 0x4b8000006666d820 */ /* 0x000fe20000400000 */
[----:B------:R-:W-:Y:S01]  /*60f0*/  @P1 FMUL R89, R89, 0.25 ;  /* 0x3e80000059591820 */ /* 0x000fe20000400000 */
[----:B------:R-:W-:Y:S01]  /*6100*/  @P1 FMUL R88, R88, 0.25 ;  /* 0x3e80000058581820 */ /* 0x000fe20000400000 */
[----:B------:R-:W-:Y:S01]  /*6110*/  @P1 FMUL R101, R101, 0.25 ;  /* 0x3e80000065651820 */ /* 0x000fe20000400000 */
[----:B------:R-:W-:Y:S01]  /*6120*/  @P1 FMUL R100, R100, 0.25 ;  /* 0x3e80000064641820 */ /* 0x000fe20000400000 */
[----:B------:R-:W-:Y:S01]  /*6130*/  LOP3.LUT R11, R10, 0xff800000, RZ, 0xc0, !PT ;  /* 0xff8000000a0b7812 */ /* 0x000fe200078ec0ff */
[----:B------:R-:W-:Y:S01]  /*6140*/  FFMA.FTZ R3, R6, 1.1920928955078125e-07, R3 ;  /* 0x3400000006037823 */ /* 0x000fe20000010003 */
[----:B------:R-:W-:Y:S01]  /*6150*/  LOP3.LUT R43, R41, 0x1c, RZ, 0xc0, !PT ;  /* 0x0000001c292b7812 */ /* 0x000fe200078ec0ff */
[----:B------:R-:W-:-:S02]  /*6160*/  VIADD R6, R37, 0xc0cafb0d ;  /* 0xc0cafb0d25067836 */ /* 0x000fc40000000000 */
[C---:B0-----:R-:W-:Y:S01]  /*6170*/  FMUL R16, R9.reuse, R91 ;  /* 0x0000005b09107220 */ /* 0x041fe20000400000 */
[C---:B------:R-:W-:Y:S01]  /*6180*/  FMUL R17, R9.reuse, R90 ;  /* 0x0000005a09117220 */ /* 0x040fe20000400000 */
[C---:B------:R-:W-:Y:S01]  /*6190*/  FMUL R21, R9.reuse, R103 ;  /* 0x0000006709157220 */ /* 0x040fe20000400000 */
[----:B------:R-:W-:Y:S01]  /*61a0*/  FMUL R20, R9, R102 ;  /* 0x0000006609147220 */ /* 0x000fe20000400000 */
[----:B------:R-:W-:Y:S01]  /*61b0*/  FSEL R9, RZ, -23, P4 ;  /* 0xc1b80000ff097808 */ /* 0x000fe20002000000 */
[----:B------:R-:W-:Y:S01]  /*61c0*/  @!P3 FMUL R89, R89, 16777216 ;  /* 0x4b8000005959b820 */ /* 0x000fe20000400000 */
[----:B------:R-:W-:Y:S01]  /*61d0*/  @!P3 FMUL R88, R88, 16777216 ;  /* 0x4b8000005858b820 */ /* 0x000fe20000400000 */
[----:B------:R-:W-:Y:S01]  /*61e0*/  @!P3 FMUL R101, R101, 16777216 ;  /* 0x4b8000006565b820 */ /* 0x000fe20000400000 */
[----:B------:R-:W-:Y:S01]  /*61f0*/  @!P3 FMUL R100, R100, 16777216 ;  /* 0x4b8000006464b820 */ /* 0x000fe20000400000 */
[----:B------:R-:W-:Y:S01]  /*6200*/  I2FP.F32.S32 R14, R11 ;  /* 0x0000000b000e7245 */ /* 0x000fe20000201400 */
[----:B------:R-:W-:Y:S01]  /*6210*/  IMAD.IADD R32, R43, 0x1, R32 ;  /* 0x000000012b207824 */ /* 0x000fe200078e0220 */
[----:B------:R-:W-:Y:S01]  /*6220*/  LOP3.LUT R6, R6, 0xff800000, RZ, 0xc0, !PT ;  /* 0xff80000006067812 */ /* 0x000fe200078ec0ff */
[C---:B----4-:R-:W-:Y:S01]  /*6230*/  FMUL R18, R15.reuse, R89 ;  /* 0x000000590f127220 */ /* 0x050fe20000400000 */
[C---:B------:R-:W-:Y:S01]  /*6240*/  FMUL R19, R15.reuse, R88 ;  /* 0x000000580f137220 */ /* 0x040fe20000400000 */
[C---:B------:R-:W-:Y:S01]  /*6250*/  FMUL R23, R15.reuse, R101 ;  /* 0x000000650f177220 */ /* 0x040fe20000400000 */
[----:B------:R-:W-:Y:S01]  /*6260*/  FMUL R22, R15, R100 ;  /* 0x000000640f167220 */ /* 0x000fe20000400000 */
[----:B------:R-:W-:Y:S01]  /*6270*/  FFMA.FTZ R15, R14, 1.1920928955078125e-07, R9 ;  /* 0x340000000e0f7823 */ /* 0x000fe20000010009 */
[----:B------:R-:W-:Y:S01]  /*6280*/  F2FP.F16.F32.PACK_AB R27, R27, R30 ;  /* 0x0000001e1b1b723e */ /* 0x000fe200000000ff */
[----:B------:R-:W-:Y:S01]  /*6290*/  IMAD.IADD R4, R33, 0x1, -R4 ;  /* 0x0000000121047824 */ /* 0x000fe200078e0a04 */
[----:B------:R-:W-:Y:S01]  /*62a0*/  F2FP.F16.F32.PACK_AB R26, R26, R31 ;  /* 0x0000001f1a1a723e */ /* 0x000fe200000000ff */
[----:B------:R-:W-:Y:S01]  /*62b0*/  IMAD.IADD R11, R46, 0x1, -R11 ;  /* 0x000000012e0b7824 */ /* 0x000fe200078e0a0b */
[----:B------:R-:W-:Y:S01]  /*62c0*/  F2FP.F16.F32.PACK_AB R25, R25, R28 ;  /* 0x0000001c1919723e */ /* 0x000fe200000000ff */
[----:B------:R-:W-:Y:S01]  /*62d0*/  STS [R32+UR6], R27 ;  /* 0x0000001b20007988 */ /* 0x000fe20008000806 */
[----:B------:R-:W-:Y:S01]  /*62e0*/  F2FP.F16.F32.PACK_AB R24, R24, R29 ;  /* 0x0000001d1818723e */ /* 0x000fe200000000ff */
[----:B------:R-:W-:Y:S01]  /*62f0*/  FADD R4, R4, -1 ;  /* 0xbf80000004047421 */ /* 0x000fe20000000000 */
[----:B------:R-:W-:Y:S01]  /*6300*/  LOP3.LUT R9, R32, 0x20, RZ, 0x3c, !PT ;  /* 0x0000002020097812 */ /* 0x000fe200078e3cff */
[----:B------:R-:W-:Y:S01]  /*6310*/  STS [R32+UR6+0x80], R26 ;  /* 0x0000801a20007988 */ /* 0x000fe20008000806 */
[----:B------:R-:W-:Y:S01]  /*6320*/  I2FP.F32.S32 R10, R6 ;  /* 0x00000006000a7245 */ /* 0x000fe20000201400 */
[----:B------:R-:W-:Y:S01]  /*6330*/  IMAD.IADD R6, R37, 0x1, -R6 ;  /* 0x0000000125067824 */ /* 0x000fe200078e0a06 */
[----:B------:R-:W-:Y:S01]  /*6340*/  IADD3 R7, PT, PT, R36, -R7, RZ ;  /* 0x8000000724077210 */ /* 0x000fe20007ffe0ff */
[----:B------:R-:W-:Y:S01]  /*6350*/  STS [R9+UR6+0x800], R25 ;  /* 0x0008001909007988 */ /* 0x000fe20008000806 */
[----:B------:R-:W-:Y:S01]  /*6360*/  F2FP.F16.F32.PACK_AB R19, R19, R22 ;  /* 0x000000161313723e */ /* 0x000fe200000000ff */
[----:B------:R-:W-:Y:S01]  /*6370*/  IMAD.MOV.U32 R22, RZ, RZ, 0x3dc6b27f ;  /* 0x3dc6b27fff167424 */ /* 0x000fe200078e00ff */
[----:B------:R-:W-:Y:S01]  /*6380*/  F2FP.F16.F32.PACK_AB R18, R18, R23 ;  /* 0x000000171212723e */ /* 0x000fe200000000ff */
[----:B------:R0:W-:Y:S01]  /*6390*/  STS [R9+UR6+0x880], R24 ;  /* 0x0008801809007988 */ /* 0x0001e20008000806 */
[----:B------:R-:W-:Y:S01]  /*63a0*/  LOP3.LUT R14, R32, 0x40, RZ, 0x3c, !PT ;  /* 0x00000040200e7812 */ /* 0x000fe200078e3cff */
[----:B------:R-:W-:Y:S01]  /*63b0*/  FADD R7, R7, -1 ;  /* 0xbf80000007077421 */ /* 0x000fe20000000000 */
[----:B------:R-:W-:Y:S01]  /*63c0*/  FSEL R5, RZ, -23, P2 ;  /* 0xc1b80000ff057808 */ /* 0x000fe20001000000 */
[----:B------:R-:W-:Y:S01]  /*63d0*/  FADD R11, R11, -1 ;  /* 0xbf8000000b0b7421 */ /* 0x000fe20000000000 */
[----:B------:R-:W-:Y:S01]  /*63e0*/  F2FP.F16.F32.PACK_AB R17, R17, R20 ;  /* 0x000000141111723e */ /* 0x000fe200000000ff */
[----:B------:R-:W-:Y:S01]  /*63f0*/  STS [R14+UR6+0x1000], R19 ;  /* 0x001000130e007988 */ /* 0x000fe20008000806 */
[----:B------:R-:W-:Y:S01]  /*6400*/  F2FP.F16.F32.PACK_AB R16, R16, R21 ;  /* 0x000000151010723e */ /* 0x000fe200000000ff */
[----:B------:R-:W-:Y:S01]  /*6410*/  FFMA.FTZ R10, R10, 1.1920928955078125e-07, R5 ;  /* 0x340000000a0a7823 */ /* 0x000fe20000010005 */
[-C--:B------:R-:W-:Y:S01]  /*6420*/  FFMA.FTZ R5, R4, R22.reuse, -0.16845393180847167969 ;  /* 0xbe2c7f3004057423 */ /* 0x080fe20000010016 */
[----:B0-----:R-:W-:Y:S01]  /*6430*/  FADD R9, R6, -1 ;  /* 0xbf80000006097421 */ /* 0x001fe20000000000 */
[----:B------:R0:W-:Y:S01]  /*6440*/  STS [R14+UR6+0x1080], R18 ;  /* 0x001080120e007988 */ /* 0x0001e20008000806 */
[C---:B------:R-:W-:Y:S01]  /*6450*/  FFMA.FTZ R6, R7.reuse, R22, -0.16845393180847167969 ;  /* 0xbe2c7f3007067423 */ /* 0x040fe20000010016 */
[----:B------:R-:W-:Y:S01]  /*6460*/  LOP3.LUT R20, R32, 0x60, RZ, 0x3c, !PT ;  /* 0x0000006020147812 */ /* 0x000fe200078e3cff */
[C---:B------:R-:W-:Y:S01]  /*6470*/  FFMA.FTZ R5, R4.reuse, R5, 0.1716887056827545166 ;  /* 0x3e2fcf2a04057423 */ /* 0x040fe20000010005 */
[----:B------:R-:W-:Y:S01]  /*6480*/  SHF.R.U32.HI R21, RZ, 0x5, R41 ;  /* 0x00000005ff157819 */ /* 0x000fe20000011629 */
[----:B------:R-:W-:Y:S01]  /*6490*/  FFMA.FTZ R6, R7, R6, 0.1716887056827545166 ;  /* 0x3e2fcf2a07067423 */ /* 0x000fe20000010006 */
[----:B------:R-:W-:Y:S01]  /*64a0*/  ISETP.GE.U32.AND P1, PT, R33, 0x7f800000, PT ;  /* 0x7f8000002100780c */ /* 0x000fe20003f26070 */
[C---:B------:R-:W-:Y:S01]  /*64b0*/  FFMA.FTZ R5, R4.reuse, R5, -0.17900948226451873779 ;  /* 0xbe374e4304057423 */ /* 0x040fe20000010005 */
[----:B------:R4:W-:Y:S01]  /*64c0*/  STS [R20+UR6+0x1880], R16 ;  /* 0x0018801014007988 */ /* 0x0009e20008000806 */
[----:B------:R-:W-:Y:S01]  /*64d0*/  FFMA.FTZ R6, R7, R6, -0.17900948226451873779 ;  /* 0xbe374e4307067423 */ /* 0x000fe20000010006 */
[----:B0-----:R-:W-:Y:S01]  /*64e0*/  FFMA.FTZ R14, R9, R22, -0.16845393180847167969 ;  /* 0xbe2c7f30090e7423 */ /* 0x001fe20000010016 */
[C---:B------:R-:W-:Y:S01]  /*64f0*/  FFMA.FTZ R5, R4.reuse, R5, 0.20512372255325317383 ;  /* 0x3e520bf404057423 */ /* 0x040fe20000010005 */
[----:B------:R-:W-:Y:S01]  /*6500*/  SGXT.U32 R21, R21, 0x3 ;  /* 0x000000031515781a */ /* 0x000fe20000000000 */
[----:B------:R-:W-:Y:S01]  /*6510*/  FFMA.FTZ R6, R7, R6, 0.20512372255325317383 ;  /* 0x3e520bf407067423 */ /* 0x000fe20000010006 */
[----:B------:R-:W-:Y:S01]  /*6520*/  FFMA.FTZ R14, R9, R14, 0.1716887056827545166 ;  /* 0x3e2fcf2a090e7423 */ /* 0x000fe2000001000e */
[C---:B------:R-:W-:Y:S01]  /*6530*/  FFMA.FTZ R5, R4.reuse, R5, -0.24046532809734344482 ;  /* 0xbe763c8b04057423 */ /* 0x040fe20000010005 */
[----:B------:R2:W-:Y:S01]  /*6540*/  STS [R20+UR6+0x1800], R17 ;  /* 0x0018001114007988 */ /* 0x0005e20008000806 */
[----:B------:R-:W-:Y:S01]  /*6550*/  FFMA.FTZ R6, R7, R6, -0.24046532809734344482 ;  /* 0xbe763c8b07067423 */ /* 0x000fe20000010006 */
[----:B------:R-:W-:Y:S01]  /*6560*/  FFMA.FTZ R14, R9, R14, -0.17900948226451873779 ;  /* 0xbe374e43090e7423 */ /* 0x000fe2000001000e */
[----:B----4-:R-:W-:Y:S01]  /*6570*/  FFMA.FTZ R16, R11, R22, -0.16845393180847167969 ;  /* 0xbe2c7f300b107423 */ /* 0x010fe20000010016 */
[----:B------:R-:W-:Y:S01]  /*6580*/  FFMA.FTZ R5, R4, R5, 0.28857114911079406738 ;  /* 0x3e93bf9904057423 */ /* 0x000fe20000010005 */
[----:B------:R-:W-:Y:S01]  /*6590*/  FFMA.FTZ R6, R7, R6, 0.28857114911079406738 ;  /* 0x3e93bf9907067423 */ /* 0x000fe20000010006 */
[----:B------:R-:W-:Y:S01]  /*65a0*/  FFMA.FTZ R14, R9, R14, 0.20512372255325317383 ;  /* 0x3e520bf4090e7423 */ /* 0x000fe2000001000e */
[----:B------:R-:W-:Y:S01]  /*65b0*/  FFMA.FTZ R16, R11, R16, 0.1716887056827545166 ;  /* 0x3e2fcf2a0b107423 */ /* 0x000fe20000010010 */
[----:B------:R-:W-:Y:S01]  /*65c0*/  BAR.SYNC.DEFER_BLOCKING 0x0 ;  /* 0x0000000000007b1d */ /* 0x000fe20000010000 */
[----:B------:R-:W-:Y:S01]  /*65d0*/  FFMA.FTZ R6, R7, R6, -0.36067417263984680176 ;  /* 0xbeb8aa4907067423 */ /* 0x000fe20000010006 */
[----:B------:R-:W-:Y:S01]  /*65e0*/  FFMA.FTZ R14, R9, R14, -0.24046532809734344482 ;  /* 0xbe763c8b090e7423 */ /* 0x000fe2000001000e */
[----:B------:R-:W-:Y:S01]  /*65f0*/  FFMA.FTZ R16, R11, R16, -0.17900948226451873779 ;  /* 0xbe374e430b107423 */ /* 0x000fe20000010010 */
[----:B--2---:R-:W-:-:S02]  /*6600*/  IMAD R17, R21, R42, RZ ;  /* 0x0000002a15117224 */ /* 0x004fc400078e02ff */
[----:B------:R-:W-:Y:S01]  /*6610*/  FFMA.FTZ R6, R7, R6, 0.48089820146560668945 ;  /* 0x3ef6384a07067423 */ /* 0x000fe20000010006 */
[----:B------:R-:W-:Y:S01]  /*6620*/  FFMA.FTZ R14, R9, R14, 0.28857114911079406738 ;  /* 0x3e93bf99090e7423 */ /* 0x000fe2000001000e */
[----:B------:R-:W-:Y:S01]  /*6630*/  FFMA.FTZ R16, R11, R16, 0.20512372255325317383 ;  /* 0x3e520bf40b107423 */ /* 0x000fe20000010010 */
[----:B------:R-:W-:Y:S01]  /*6640*/  FFMA.FTZ R5, R4, R5, -0.36067417263984680176 ;  /* 0xbeb8aa4904057423 */ /* 0x000fe20000010005 */
[----:B------:R-:W-:Y:S01]  /*6650*/  FFMA.FTZ R6, R7, R6, -0.72134751081466674805 ;  /* 0xbf38aa3b07067423 */ /* 0x000fe20000010006 */
[----:B------:R-:W-:Y:S01]  /*6660*/  FFMA.FTZ R14, R9, R14, -0.36067417263984680176 ;  /* 0xbeb8aa49090e7423 */ /* 0x000fe2000001000e */
[----:B------:R-:W-:Y:S01]  /*6670*/  FFMA.FTZ R16, R11, R16, -0.24046532809734344482 ;  /* 0xbe763c8b0b107423 */ /* 0x000fe20000010010 */
[----:B------:R-:W-:Y:S02]  /*6680*/  IMAD R18, R42, 0x8, R17 ;  /* 0x000000082a127824 */ /* 0x000fe400078e0211 */
[----:B------:R-:W-:Y:S01]  /*6690*/  FMUL R6, R7, R6 ;  /* 0x0000000607067220 */ /* 0x000fe20000400000 */
[----:B------:R-:W-:Y:S01]  /*66a0*/  FFMA.FTZ R14, R9, R14, 0.48089820146560668945 ;  /* 0x3ef6384a090e7423 */ /* 0x000fe2000001000e */
[C---:B------:R-:W-:Y:S01]  /*66b0*/  FFMA.FTZ R5, R4.reuse, R5, 0.48089820146560668945 ;  /* 0x3ef6384a04057423 */ /* 0x040fe20000010005 */
[----:B------:R-:W-:Y:S01]  /*66c0*/  FFMA.FTZ R16, R11, R16, 0.28857114911079406738 ;  /* 0x3e93bf990b107423 */ /* 0x000fe20000010010 */
[----:B------:R-:W-:Y:S01]  /*66d0*/  FMUL R6, R7, R6 ;  /* 0x0000000607067220 */ /* 0x000fe20000400000 */
[----:B------:R-:W-:Y:S01]  /*66e0*/  FFMA.FTZ R14, R9, R14, -0.72134751081466674805 ;  /* 0xbf38aa3b090e7423 */ /* 0x000fe2000001000e */
[----:B------:R-:W-:Y:S01]  /*66f0*/  FFMA.FTZ R5, R4, R5, -0.72134751081466674805 ;  /* 0xbf38aa3b04057423 */ /* 0x000fe20000010005 */
[----:B------:R-:W-:Y:S01]  /*6700*/  LEA R19, R42, R18, 0x3 ;  /* 0x000000122a137211 */ /* 0x000fe200078e18ff */
[----:B------:R-:W-:Y:S01]  /*6710*/  FFMA.FTZ R16, R11, R16, -0.36067417263984680176 ;  /* 0xbeb8aa490b107423 */ /* 0x000fe20000010010 */
[----:B------:R-:W-:Y:S01]  /*6720*/  FMUL R14, R9, R14 ;  /* 0x0000000e090e7220 */ /* 0x000fe20000400000 */
[----:B------:R-:W-:Y:S01]  /*6730*/  FFMA.FTZ R7, R7, 1.4426950216293334961, R6 ;  /* 0x3fb8aa3b07077823 */ /* 0x000fe20000010006 */
[----:B------:R-:W-:Y:S01]  /*6740*/  FMUL R5, R4, R5 ;  /* 0x0000000504057220 */ /* 0x000fe20000400000 */
[----:B------:R-:W-:Y:S01]  /*6750*/  ISETP.GE.U32.AND P6, PT, R36, 0x7f800000, PT ;  /* 0x7f8000002400780c */ /* 0x000fe20003fc6070 */
[----:B------:R-:W-:Y:S01]  /*6760*/  FMUL R14, R9, R14 ;  /* 0x0000000e090e7220 */ /* 0x000fe20000400000 */
[----:B------:R-:W-:Y:S01]  /*6770*/  FFMA.FTZ R16, R11, R16, 0.48089820146560668945 ;  /* 0x3ef6384a0b107423 */ /* 0x000fe20000010010 */
[----:B------:R-:W-:-:S02]  /*6780*/  IMAD R20, R42, 0x8, R19 ;  /* 0x000000082a147824 */ /* 0x000fc400078e0213 */
[----:B------:R-:W-:Y:S01]  /*6790*/  FADD R38, R8, R7 ;  /* 0x0000000708267221 */ /* 0x000fe20000000000 */
[----:B------:R-:W-:Y:S01]  /*67a0*/  FFMA.FTZ R9, R9, 1.4426950216293334961, R14 ;  /* 0x3fb8aa3b09097823 */ /* 0x000fe2000001000e */
[----:B------:R-:W-:Y:S01]  /*67b0*/  FMUL R5, R4, R5 ;  /* 0x0000000504057220 */ /* 0x000fe20000400000 */
[----:B------:R-:W-:Y:S01]  /*67c0*/  FFMA.FTZ R16, R11, R16, -0.72134751081466674805 ;  /* 0xbf38aa3b0b107423 */ /* 0x000fe20000010010 */
[----:B------:R-:W-:Y:S02]  /*67d0*/  IMAD R21, R42, 0x8, R20 ;  /* 0x000000082a157824 */ /* 0x000fe400078e0214 */
[----:B------:R-:W-:Y:S01]  /*67e0*/  FADD R39, R10, R9 ;  /* 0x000000090a277221 */ /* 0x000fe20000000000 */
[----:B------:R-:W-:Y:S01]  /*67f0*/  ISETP.GE.U32.AND P5, PT, R46, 0x7f800000, PT ;  /* 0x7f8000002e00780c */ /* 0x000fe20003fa6070 */
[----:B------:R-:W0:Y:S01]  /*6800*/  LDC.64 R8, c[0x0][0x398] ;  /* 0x0000e600ff087b82 */ /* 0x000e220000000a00 */
[----:B------:R-:W-:Y:S01]  /*6810*/  ISETP.GE.U32.AND P4, PT, R37, 0x7f800000, PT ;  /* 0x7f8000002500780c */ /* 0x000fe20003f86070 */
[----:B------:R-:W-:Y:S01]  /*6820*/  FFMA.FTZ R4, R4, 1.4426950216293334961, R5 ;  /* 0x3fb8aa3b04047823 */ /* 0x000fe20000010005 */
[----:B------:R-:W-:Y:S01]  /*6830*/  FMUL R16, R11, R16 ;  /* 0x000000100b107220 */ /* 0x000fe20000400000 */
[----:B------:R-:W-:Y:S01]  /*6840*/  IMAD R22, R42, 0x8, R21 ;  /* 0x000000082a167824 */ /* 0x000fe200078e0215 */
[----:B---3--:R-:W-:Y:S01]  /*6850*/  LOP3.LUT R82, R82, 0x1f, RZ, 0xc0, !PT ;  /* 0x0000001f52527812 */ /* 0x008fe200078ec0ff */
[----:B------:R-:W2:Y:S01]  /*6860*/  LDS R47, [R34+UR6] ;  /* 0x00000006222f7984 */ /* 0x000ea20008000800 */
[----:B------:R-:W-:Y:S01]  /*6870*/  FADD R3, R3, R4 ;  /* 0x0000000403037221 */ /* 0x000fe20000000000 */
[C---:B------:R-:W-:Y:S01]  /*6880*/  FMUL R16, R11.reuse, R16 ;  /* 0x000000100b107220 */ /* 0x040fe20000400000 */
[----:B------:R-:W-:Y:S01]  /*6890*/  @P1 MOV R4, 0x7f800000 ;  /* 0x7f80000000041802 */ /* 0x000fe20000000f00 */
[----:B------:R-:W3:Y:S01]  /*68a0*/  LDS R49, [R34+UR6+0x100] ;  /* 0x0001000622317984 */ /* 0x000ee20008000800 */
[----:B------:R-:W-:Y:S01]  /*68b0*/  @P6 IMAD.MOV.U32 R5, RZ, RZ, 0x7f800000 ;  /* 0x7f800000ff056424 */ /* 0x000fe200078e00ff */
[----:B------:R-:W-:Y:S01]  /*68c0*/  LEA R23, R42, R22, 0x3 ;  /* 0x000000162a177211 */ /* 0x000fe200078e18ff */
[----:B------:R-:W-:Y:S01]  /*68d0*/  FFMA.FTZ R16, R11, 1.4426950216293334961, R16 ;  /* 0x3fb8aa3b0b107823 */ /* 0x000fe20000010010 */
[----:B------:R-:W4:Y:S01]  /*68e0*/  LDS R51, [R34+UR6+0x200] ;  /* 0x0002000622337984 */ /* 0x000f220008000800 */
[----:B-1----:R-:W-:Y:S01]  /*68f0*/  LEA R81, R81, R82, 0x5 ;  /* 0x0000005251517211 */ /* 0x002fe200078e28ff */
[----:B------:R-:W-:Y:S01]  /*6900*/  @P6 FFMA.FTZ R38, R36, R5, +INF ;  /* 0x7f80000024266423 */ /* 0x000fe20000010005 */
[----:B------:R-:W-:Y:S01]  /*6910*/  @P1 FFMA.FTZ R3, R33, R4, +INF ;  /* 0x7f80000021031423 */ /* 0x000fe20000010004 */
[----:B------:R-:W1:Y:S01]  /*6920*/  LDS R53, [R34+UR6+0x300] ;  /* 0x0003000622357984 */ /* 0x000e620008000800 */
[----:B------:R-:W-:-:S02]  /*6930*/  @P5 IMAD.MOV.U32 R5, RZ, RZ, 0x7f800000 ;  /* 0x7f800000ff055424 */ /* 0x000fc400078e00ff */
[----:B------:R-:W-:Y:S01]  /*6940*/  FADD R40, R15, R16 ;  /* 0x000000100f287221 */ /* 0x000fe20000000000 */
[----:B------:R-:W-:Y:S01]  /*6950*/  IMAD R25, R42, 0x8, R23 ;  /* 0x000000082a197824 */ /* 0x000fe200078e0217 */
[----:B------:R-:W5:Y:S01]  /*6960*/  LDS R55, [R34+UR6+0x400] ;  /* 0x0004000622377984 */ /* 0x000f620008000800 */
[----:B------:R-:W-:Y:S02]  /*6970*/  IMAD R4, R81, UR5, RZ ;  /* 0x0000000551047c24 */ /* 0x000fe4000f8e02ff */
[----:B------:R-:W-:Y:S01]  /*6980*/  @P5 FFMA.FTZ R40, R46, R5, +INF ;  /* 0x7f8000002e285423 */ /* 0x000fe20000010005 */
[----:B------:R-:W-:Y:S01]  /*6990*/  @P4 IMAD.MOV.U32 R6, RZ, RZ, 0x7f800000 ;  /* 0x7f800000ff064424 */ /* 0x000fe200078e00ff */
[----:B------:R-:W1:Y:S01]  /*69a0*/  LDS R57, [R34+UR6+0x500] ;  /* 0x0005000622397984 */ /* 0x000e620008000800 */
[----:B------:R-:W-:Y:S01]  /*69b0*/  IMAD R27, R42, 0x8, R25 ;  /* 0x000000082a1b7824 */ /* 0x000fe200078e0219 */
[----:B------:R-:W-:Y:S01]  /*69c0*/  UIMAD.WIDE UR4, UR4, 0x2, URZ ;  /* 0x00000002040478a5 */ /* 0x000fe2000f8e02ff */
[----:B------:R-:W-:Y:S01]  /*69d0*/  IMAD.SHL.U32 R5, R4, 0x2, RZ ;  /* 0x0000000204057824 */ /* 0x000fe200078e00ff */
[----:B------:R-:W1:Y:S01]  /*69e0*/  LDS R59, [R34+UR6+0x600] ;  /* 0x00060006223b7984 */ /* 0x000e620008000800 */
[----:B------:R-:W-:Y:S01]  /*69f0*/  @P4 FFMA.FTZ R39, R37, R6, +INF ;  /* 0x7f80000025274423 */ /* 0x000fe20000010006 */
[----:B------:R-:W-:Y:S01]  /*6a00*/  IMAD.SHL.U32 R6, R41, 0x10, RZ ;  /* 0x0000001029067824 */ /* 0x000fe200078e00ff */
[----:B------:R-:W-:Y:S01]  /*6a10*/  FSETP.NEU.AND P2, PT, R36, RZ, PT ;  /* 0x000000ff2400720b */ /* 0x000fe20003f4d000 */
[----:B------:R-:W1:Y:S01]  /*6a20*/  LDS R61, [R34+UR6+0x700] ;  /* 0x00070006223d7984 */ /* 0x000e620008000800 */
[----:B------:R-:W-:Y:S01]  /*6a30*/  IMAD R29, R42, 0x8, R27 ;  /* 0x000000082a1d7824 */ /* 0x000fe200078e021b */
[----:B0-----:R-:W-:Y:S01]  /*6a40*/  IADD3 R36, P4, P5, R5, UR7, R8 ;  /* 0x0000000705247c10 */ /* 0x001fe2000fd9e008 */
[----:B------:R-:W-:Y:S01]  /*6a50*/  IMAD.HI R4, R4, 0x2, RZ ;  /* 0x0000000204047827 */ /* 0x000fe200078e02ff */
[----:B------:R-:W-:Y:S01]  /*6a60*/  LOP3.LUT R6, R6, 0x70, RZ, 0xc0, !PT ;  /* 0x0000007006067812 */ /* 0x000fe200078ec0ff */
[----:B------:R-:W0:Y:S01]  /*6a70*/  LDCU UR4, c[0x0][0x3ec] ;  /* 0x00007d80ff0477ac */ /* 0x000e220008000800 */
[----:B------:R-:W-:Y:S01]  /*6a80*/  FSETP.NEU.AND P3, PT, R33, RZ, PT ;  /* 0x000000ff2100720b */ /* 0x000fe20003f6d000 */
[----:B------:R-:W-:Y:S01]  /*6a90*/  IMAD R31, R42, 0x8, R29 ;  /* 0x000000082a1f7824 */ /* 0x000fe200078e021d */
[----:B------:R-:W-:Y:S01]  /*6aa0*/  IADD3.X R44, PT, PT, R4, UR5, R9, P4, P5 ;  /* 0x00000005042c7c10 */ /* 0x000fe2000a7ea409 */
[----:B------:R-:W-:Y:S01]  /*6ab0*/  VIADD R45, R6, UR6 ;  /* 0x00000006062d7c36 */ /* 0x000fe20008000000 */
[-C--:B------:R-:W-:Y:S01]  /*6ac0*/  LEA R4, P4, R17, R36.reuse, 0x1 ;  /* 0x0000002411047211 */ /* 0x080fe200078808ff */
[----:B------:R-:W-:Y:S01]  /*6ad0*/  IMAD R33, R42, 0x8, R31 ;  /* 0x000000082a217824 */ /* 0x000fe200078e021f */
[----:B------:R-:W-:-:S02]  /*6ae0*/  LEA R6, P6, R18, R36, 0x1 ;  /* 0x0000002412067211 */ /* 0x000fc400078c08ff */
[----:B------:R-:W-:Y:S01]  /*6af0*/  LEA R8, P5, R19, R36, 0x1 ;  /* 0x0000002413087211 */ /* 0x000fe200078a08ff */
[----:B------:R-:W-:Y:S01]  /*6b00*/  IMAD R35, R42, 0x8, R33 ;  /* 0x000000082a237824 */ /* 0x000fe200078e0221 */
[----:B------:R-:W-:Y:S02]  /*6b10*/  LEA.HI.X.SX32 R5, R17, R44, 0x1, P4 ;  /* 0x0000002c11057211 */ /* 0x000fe400020f0eff */
[----:B------:R-:W-:Y:S02]  /*6b20*/  LEA R10, P4, R20, R36, 0x1 ;  /* 0x00000024140a7211 */ /* 0x000fe400078808ff */
[----:B------:R-:W-:Y:S01]  /*6b30*/  LEA.HI.X.SX32 R7, R18, R44, 0x1, P6 ;  /* 0x0000002c12077211 */ /* 0x000fe200030f0eff */
[----:B--2---:R-:W-:Y:S01]  /*6b40*/  STG.E.U16 desc[UR10][R4.64], R47 ;  /* 0x0000002f04007986 */ /* 0x004fe2000c10150a */
[----:B------:R-:W-:Y:S01]  /*6b50*/  LEA R14, P6, R21, R36, 0x1 ;  /* 0x00000024150e7211 */ /* 0x000fe200078c08ff */
[----:B0-----:R-:W-:Y:S01]  /*6b60*/  UIMAD UR4, UR8, UR4, URZ ;  /* 0x00000004080472a4 */ /* 0x001fe2000f8e02ff */
[----:B------:R-:W-:Y:S01]  /*6b70*/  LEA.HI.X.SX32 R9, R19, R44, 0x1, P5 ;  /* 0x0000002c13097211 */ /* 0x000fe200028f0eff */
[----:B---3--:R-:W-:Y:S01]  /*6b80*/  STG.E.U16 desc[UR10][R6.64], R49 ;  /* 0x0000003106007986 */ /* 0x008fe2000c10150a */
[----:B------:R-:W-:Y:S01]  /*6b90*/  LEA R16, P5, R22, R36, 0x1 ;  /* 0x0000002416107211 */ /* 0x000fe200078a08ff */
[----:B------:R-:W-:Y:S01]  /*6ba0*/  USHF.L.U32 UR7, UR4, 0x2, URZ ;  /* 0x0000000204077899 */ /* 0x000fe200080006ff */
[----:B------:R-:W-:Y:S01]  /*6bb0*/  LEA.HI.X.SX32 R11, R20, R44, 0x1, P4 ;  /* 0x0000002c140b7211 */ /* 0x000fe200020f0eff */
[----:B----4-:R0:W-:Y:S01]  /*6bc0*/  STG.E.U16 desc[UR10][R8.64], R51 ;  /* 0x0000003308007986 */ /* 0x0101e2000c10150a */
[----:B------:R-:W-:Y:S01]  /*6bd0*/  FSETP.NEU.AND P1, PT, R37, RZ, PT ;  /* 0x000000ff2500720b */ /* 0x000fe20003f2d000 */
[----:B------:R-:W-:Y:S01]  /*6be0*/  UIMAD.WIDE UR4, UR4, 0x4, URZ ;  /* 0x00000004040478a5 */ /* 0x000fe2000f8e02ff */
[----:B------:R-:W-:Y:S01]  /*6bf0*/  LEA R18, P4, R23, R36, 0x1 ;  /* 0x0000002417127211 */ /* 0x000fe200078808ff */
[----:B-1----:R1:W-:Y:S01]  /*6c00*/  STG.E.U16 desc[UR10][R10.64], R53 ;  /* 0x000000350a007986 */ /* 0x0023e2000c10150a */
[----:B------:R-:W-:-:S02]  /*6c10*/  LEA R37, R42, R35, 0x3 ;  /* 0x000000232a257211 */ /* 0x000fc400078e18ff */
[----:B------:R-:W-:Y:S02]  /*6c20*/  LEA.HI.X.SX32 R15, R21, R44, 0x1, P6 ;  /* 0x0000002c150f7211 */ /* 0x000fe400030f0eff */
[----:B------:R-:W-:Y:S01]  /*6c30*/  LEA R20, P6, R25, R36, 0x1 ;  /* 0x0000002419147211 */ /* 0x000fe200078c08ff */
[----:B------:R-:W-:Y:S01]  /*6c40*/  IMAD R41, R42, 0x8, R37 ;  /* 0x000000082a297824 */ /* 0x000fe200078e0225 */
[----:B------:R-:W-:Y:S01]  /*6c50*/  LEA.HI.X.SX32 R17, R22, R44, 0x1, P5 ;  /* 0x0000002c16117211 */ /* 0x000fe200028f0eff */
[----:B-----5:R2:W-:Y:S01]  /*6c60*/  STG.E.U16 desc[UR10][R14.64], R55 ;  /* 0x000000370e007986 */ /* 0x0205e2000c10150a */
[----:B------:R-:W-:Y:S01]  /*6c70*/  LEA R22, P5, R27, R36, 0x1 ;  /* 0x000000241b167211 */ /* 0x000fe200078a08ff */
[----:B0-----:R-:W0:Y:S01]  /*6c80*/  LDC.64 R8, c[0x0][0x3a0] ;  /* 0x0000e800ff087b82 */ /* 0x001e220000000a00 */
[----:B------:R-:W-:Y:S01]  /*6c90*/  LEA.HI.X.SX32 R19, R23, R44, 0x1, P4 ;  /* 0x0000002c17137211 */ /* 0x000fe200020f0eff */
[----:B------:R3:W-:Y:S01]  /*6ca0*/  STG.E.U16 desc[UR10][R16.64], R57 ;  /* 0x0000003910007986 */ /* 0x0007e2000c10150a */
[----:B------:R-:W-:-:S02]  /*6cb0*/  LEA R24, P4, R29, R36, 0x1 ;  /* 0x000000241d187211 */ /* 0x000fc400078808ff */
[----:B------:R-:W-:Y:S01]  /*6cc0*/  LEA.HI.X.SX32 R21, R25, R44, 0x1, P6 ;  /* 0x0000002c19157211 */ /* 0x000fe200030f0eff */
[----:B------:R4:W-:Y:S01]  /*6cd0*/  STG.E.U16 desc[UR10][R18.64], R59 ;  /* 0x0000003b12007986 */ /* 0x0009e2000c10150a */
[----:B------:R-:W-:Y:S02]  /*6ce0*/  LEA R26, P6, R31, R36, 0x1 ;  /* 0x000000241f1a7211 */ /* 0x000fe400078c08ff */
[----:B------:R-:W-:Y:S01]  /*6cf0*/  LEA.HI.X.SX32 R23, R27, R44, 0x1, P5 ;  /* 0x0000002c1b177211 */ /* 0x000fe200028f0eff */
[----:B------:R-:W-:Y:S01]  /*6d00*/  STG.E.U16 desc[UR10][R20.64], R61 ;  /* 0x0000003d14007986 */ /* 0x000fe2000c10150a */
[----:B------:R-:W-:Y:S02]  /*6d10*/  LEA R28, P5, R33, R36, 0x1 ;  /* 0x00000024211c7211 */ /* 0x000fe400078a08ff */
[----:B------:R-:W-:Y:S02]  /*6d20*/  LEA.HI.X.SX32 R25, R29, R44, 0x1, P4 ;  /* 0x0000002c1d197211 */ /* 0x000fe400020f0eff */
[----:B------:R-:W-:-:S02]  /*6d30*/  LEA R30, P4, R35, R36, 0x1 ;  /* 0x00000024231e7211 */ /* 0x000fc400078808ff */
[----:B------:R-:W-:Y:S02]  /*6d40*/  LEA R42, R42, R41, 0x3 ;  /* 0x000000292a2a7211 */ /* 0x000fe400078e18ff */
[----:B------:R-:W-:Y:S02]  /*6d50*/  LEA.HI.X.SX32 R27, R31, R44, 0x1, P6 ;  /* 0x0000002c1f1b7211 */ /* 0x000fe400030f0eff */
[----:B------:R-:W-:Y:S02]  /*6d60*/  LEA.HI R45, R2, R45, RZ, 0x1f ;  /* 0x0000002d022d7211 */ /* 0x000fe400078ff8ff */
[----:B-1----:R-:W-:Y:S02]  /*6d70*/  PRMT R11, R47, 0x7632, R11 ;  /* 0x000076322f0b7816 */ /* 0x002fe4000000000b */
[----:B------:R-:W-:Y:S02]  /*6d80*/  LEA R32, P6, R37, R36, 0x1 ;  /* 0x0000002425207211 */ /* 0x000fe400078c08ff */
[----:B------:R-:W-:Y:S01]  /*6d90*/  LEA.HI.X.SX32 R29, R33, R44, 0x1, P5 ;  /* 0x0000002c211d7211 */ /* 0x000fe200028f0eff */
[----:B------:R-:W-:Y:S01]  /*6da0*/  STG.E.U16 desc[UR10][R22.64], R11 ;  /* 0x0000000b16007986 */ /* 0x000fe2000c10150a */
[----:B------:R-:W-:-:S02]  /*6db0*/  PRMT R2, R49, 0x7632, R2 ;  /* 0x0000763231027816 */ /* 0x000fc40000000002 */
[----:B------:R-:W-:Y:S02]  /*6dc0*/  LEA R34, P5, R41, R36, 0x1 ;  /* 0x0000002429227211 */ /* 0x000fe400078a08ff */
[----:B------:R-:W-:Y:S01]  /*6dd0*/  LEA.HI.X.SX32 R31, R35, R44, 0x1, P4 ;  /* 0x0000002c231f7211 */ /* 0x000fe200020f0eff */
[----:B------:R1:W-:Y:S01]  /*6de0*/  STG.E.U16 desc[UR10][R24.64], R2 ;  /* 0x0000000218007986 */ /* 0x0003e2000c10150a */
[----:B------:R-:W-:Y:S02]  /*6df0*/  PRMT R4, R51, 0x7632, R4 ;  /* 0x0000763233047816 */ /* 0x000fe40000000004 */
[----:B------:R-:W-:Y:S02]  /*6e00*/  LEA R36, P4, R42, R36, 0x1 ;  /* 0x000000242a247211 */ /* 0x000fe400078808ff */
[----:B------:R-:W-:Y:S01]  /*6e10*/  PRMT R6, R53, 0x7632, R6 ;  /* 0x0000763235067816 */ /* 0x000fe20000000006 */
[----:B------:R5:W-:Y:S01]  /*6e20*/  STG.E.U16 desc[UR10][R26.64], R4 ;  /* 0x000000041a007986 */ /* 0x000be2000c10150a */
[----:B--2---:R-:W-:-:S02]  /*6e30*/  PRMT R15, R55, 0x7632, R15 ;  /* 0x00007632370f7816 */ /* 0x004fc4000000000f */
[-C--:B------:R-:W-:Y:S01]  /*6e40*/  LEA.HI.X.SX32 R33, R37, R44.reuse, 0x1, P6 ;  /* 0x0000002c25217211 */ /* 0x080fe200030f0eff */
[----:B------:R2:W-:Y:S01]  /*6e50*/  STG.E.U16 desc[UR10][R28.64], R6 ;  /* 0x000000061c007986 */ /* 0x0005e2000c10150a */
[----:B---3--:R-:W-:Y:S02]  /*6e60*/  PRMT R16, R57, 0x7632, R16 ;  /* 0x0000763239107816 */ /* 0x008fe40000000010 */
[-C--:B------:R-:W-:Y:S01]  /*6e70*/  LEA.HI.X.SX32 R35, R41, R44.reuse, 0x1, P5 ;  /* 0x0000002c29237211 */ /* 0x080fe200028f0eff */
[----:B------:R3:W-:Y:S01]  /*6e80*/  STG.E.U16 desc[UR10][R30.64], R15 ;  /* 0x0000000f1e007986 */ /* 0x0007e2000c10150a */
[----:B------:R-:W-:Y:S02]  /*6e90*/  PRMT R17, R59, 0x7632, R17 ;  /* 0x000076323b117816 */ /* 0x000fe40000000011 */
[----:B------:R-:W-:Y:S01]  /*6ea0*/  LEA.HI.X.SX32 R37, R42, R44, 0x1, P4 ;  /* 0x0000002c2a257211 */ /* 0x000fe200020f0eff */
[----:B------:R3:W-:Y:S01]  /*6eb0*/  STG.E.U16 desc[UR10][R32.64], R16 ;  /* 0x0000001020007986 */ /* 0x0007e2000c10150a */
[----:B----4-:R-:W-:-:S02]  /*6ec0*/  PRMT R18, R61, 0x7632, R18 ;  /* 0x000076323d127816 */ /* 0x010fc40000000012 */
[----:B------:R-:W-:Y:S01]  /*6ed0*/  FSETP.NEU.AND P6, PT, R46, RZ, PT ;  /* 0x000000ff2e00720b */ /* 0x000fe20003fcd000 */
[----:B------:R3:W-:Y:S01]  /*6ee0*/  STG.E.U16 desc[UR10][R34.64], R17 ;  /* 0x0000001122007986 */ /* 0x0007e2000c10150a */
[----:B------:R-:W-:Y:S02]  /*6ef0*/  FSEL R5, R3, -INF , P3 ;  /* 0xff80000003057808 */ /* 0x000fe40001800000 */
[----:B------:R-:W-:Y:S01]  /*6f00*/  FSEL R3, R38, -INF , P2 ;  /* 0xff80000026037808 */ /* 0x000fe20001000000 */
[----:B------:R3:W-:Y:S01]  /*6f10*/  STG.E.U16 desc[UR10][R36.64], R18 ;  /* 0x0000001224007986 */ /* 0x0007e2000c10150a */
[----:B-1----:R-:W-:Y:S01]  /*6f20*/  FSEL R2, R39, -INF , P1 ;  /* 0xff80000027027808 */ /* 0x002fe20000800000 */
[----:B-----5:R-:W-:Y:S01]  /*6f30*/  FFMA R4, R5, 0.69314718246459960938, R0 ;  /* 0x3f31721805047823 */ /* 0x020fe20000000000 */
[----:B------:R-:W-:Y:S01]  /*6f40*/  FSEL R7, R40, -INF , P6 ;  /* 0xff80000028077808 */ /* 0x000fe20003000000 */
[----:B------:R-:W-:Y:S01]  /*6f50*/  FFMA R5, R3, 0.69314718246459960938, R12 ;  /* 0x3f31721803057823 */ /* 0x000fe2000000000c */
[----:B------:R-:W-:Y:S01]  /*6f60*/  LEA R43, R43, UR6, 0x2 ;  /* 0x000000062b2b7c11 */ /* 0x000fe2000f8e10ff */
[----:B--2---:R-:W-:Y:S01]  /*6f70*/  FFMA R6, R2, 0.69314718246459960938, R13 ;  /* 0x3f31721802067823 */ /* 0x004fe2000000000d */
[----:B------:R-:W-:-:S02]  /*6f80*/  IMAD.SHL.U32 R3, R81, 0x4, RZ ;  /* 0x0000000451037824 */ /* 0x000fc400078e00ff */
[----:B------:R-:W-:Y:S01]  /*6f90*/  FFMA R7, R7, 0.69314718246459960938, R80 ;  /* 0x3f31721807077823 */ /* 0x000fe20000000050 */
[----:B------:R-:W-:Y:S01]  /*6fa0*/  BAR.SYNC.DEFER_BLOCKING 0x0 ;  /* 0x0000000000007b1d */ /* 0x000fe20000010000 */
[----:B------:R-:W-:Y:S01]  /*6fb0*/  IMAD.HI R0, R81, 0x4, RZ ;  /* 0x0000000451007827 */ /* 0x000fe200078e02ff */
[----:B0-----:R-:W-:-:S04]  /*6fc0*/  IADD3 R2, P1, P2, R3, UR7, R8 ;  /* 0x0000000703027c10 */ /* 0x001fc8000fa3e008 */
[----:B------:R-:W-:Y:S01]  /*6fd0*/  IADD3.X R3, PT, PT, R0, UR5, R9, P1, P2 ;  /* 0x0000000500037c10 */ /* 0x000fe20008fe4409 */
[----:B------:R3:W-:Y:S01]  /*6fe0*/  STS.128 [R43], R4 ;  /* 0x000000042b007388 */ /* 0x0007e20000000c00 */
[----:B------:R-:W-:Y:S06]  /*6ff0*/  BAR.SYNC.DEFER_BLOCKING 0x0 ;  /* 0x0000000000007b1d */ /* 0x000fec0000010000 */
[----:B------:R-:W-:Y:S05]  /*7000*/  @P0 EXIT ;  /* 0x000000000000094d */ /* 0x000fea0003800000 */
[----:B------:R-:W0:Y:S04]  /*7010*/  LDS R45, [R45] ;  /* 0x000000002d2d7984 */ /* 0x000e280000000800 */
[----:B0-----:R-:W-:Y:S01]  /*7020*/  STG.E desc[UR10][R2.64], R45 ;  /* 0x0000002d02007986 */ /* 0x001fe2000c10190a */
[----:B------:R-:W-:Y:S05]  /*7030*/  EXIT ;  /* 0x000000000000794d */ /* 0x000fea0003800000 */
.L_x_2:
[----:B------:R-:W-:-:S00]  /*7040*/  BRA `(.L_x_2) ;  /* 0xfffffffc00fc7947 */ /* 0x000fc0000383ffff */
[----:B------:R-:W-:-:S00]  /*7050*/  NOP ;  /* 0x0000000000007918 */ /* 0x000fc00000000000 */
        /* <DEDUP_REMOVED lines=10> */
.L_x_3:


//--------------------- .nv.global.init           --------------------------
	.section	.nv.global.init,"aw",@progbits
.nv.global.init:
	.type		_$_str,@object
	.size		_$_str,(.L_0 - _$_str)
_$_str:
        /*0000*/ 	.byte	0x5f, 0x5f, 0x43, 0x55, 0x44, 0x41, 0x5f, 0x46, 0x54, 0x5a, 0x00
.L_0:


//--------------------- .nv.shared.attn_fwd       --------------------------
	.section	.nv.shared.attn_fwd,"aw",@nobits
	.sectionflags	@""
	.align	16
	.zero		1024


//--------------------- .nv.shared.reserved.0     --------------------------
	.section	.nv.shared.reserved.0,"aw",@nobits
	.weak		__nv_reservedSMEM_offset_0_alias
	.size		__nv_reservedSMEM_offset_0_alias, 0, 64
	.other		__nv_reservedSMEM_offset_0_alias,@"STO_CUDA_RESERVED_SHARED STV_DEFAULT"
__nv_reservedSMEM_offset_0_alias:
	.zero		0
	.zero		64


//--------------------- .nv.constant0.attn_fwd    --------------------------
	.section	.nv.constant0.attn_fwd,"a",@progbits
	.sectionflags	@""
	.align	4
.nv.constant0.attn_fwd:
	.zero		1032


//--------------------- SYMBOLS --------------------------

	.type		.nv.reservedSmem.offset0,@object
	.size		.nv.reservedSmem.offset0,0x4
	.type		.nv.reservedSmem.cap,@object
	.size		.nv.reservedSmem.cap,0x4
